//
// Generated by NVIDIA NVVM Compiler
//
// Compiler Build ID: CL-36424714
// Cuda compilation tools, release 13.0, V13.0.88
// Based on NVVM 20.0.0
//

.version 9.0
.target sm_100
.address_size 64

	// .globl	_Z8im2col_dPKdPdiiiiii

.visible .entry _Z8im2col_dPKdPdiiiiii(
	.param .u64 .ptr .align 1 _Z8im2col_dPKdPdiiiiii_param_0,
	.param .u64 .ptr .align 1 _Z8im2col_dPKdPdiiiiii_param_1,
	.param .u32 _Z8im2col_dPKdPdiiiiii_param_2,
	.param .u32 _Z8im2col_dPKdPdiiiiii_param_3,
	.param .u32 _Z8im2col_dPKdPdiiiiii_param_4,
	.param .u32 _Z8im2col_dPKdPdiiiiii_param_5,
	.param .u32 _Z8im2col_dPKdPdiiiiii_param_6,
	.param .u32 _Z8im2col_dPKdPdiiiiii_param_7
)
{
	.reg .pred 	%p<14>;
	.reg .b32 	%r<73>;
	.reg .b64 	%rd<23>;
	.reg .b64 	%fd<32>;

	ld.param.u64 	%rd7, [_Z8im2col_dPKdPdiiiiii_param_0];
	ld.param.u64 	%rd8, [_Z8im2col_dPKdPdiiiiii_param_1];
	ld.param.u32 	%r29, [_Z8im2col_dPKdPdiiiiii_param_4];
	ld.param.u32 	%r31, [_Z8im2col_dPKdPdiiiiii_param_6];
	ld.param.u32 	%r32, [_Z8im2col_dPKdPdiiiiii_param_7];
	cvta.to.global.u64 	%rd1, %rd8;
	cvta.to.global.u64 	%rd2, %rd7;
	mov.u32 	%r33, %ntid.x;
	mov.u32 	%r34, %ctaid.x;
	mov.u32 	%r35, %tid.x;
	mad.lo.s32 	%r65, %r34, %r33, %r35;
	setp.ge.s32 	%p1, %r65, %r32;
	@%p1 bra 	$L__BB0_19;
	ld.param.u32 	%r60, [_Z8im2col_dPKdPdiiiiii_param_5];
	min.s32 	%r36, %r31, %r60;
	setp.lt.s32 	%p2, %r36, 1;
	@%p2 bra 	$L__BB0_19;
	ld.param.u32 	%r61, [_Z8im2col_dPKdPdiiiiii_param_5];
	and.b32  	%r2, %r61, 15;
	and.b32  	%r3, %r61, 7;
	and.b32  	%r4, %r61, 2147483632;
	and.b32  	%r5, %r61, 3;
	add.s64 	%rd3, %rd2, 64;
	add.s64 	%rd4, %rd1, 64;
	div.s32 	%r6, %r32, %r29;
$L__BB0_3:
	ld.param.u32 	%r62, [_Z8im2col_dPKdPdiiiiii_param_5];
	ld.param.u32 	%r59, [_Z8im2col_dPKdPdiiiiii_param_3];
	ld.param.u32 	%r57, [_Z8im2col_dPKdPdiiiiii_param_2];
	div.s32 	%r38, %r65, %r6;
	sub.s32 	%r39, %r57, %r62;
	add.s32 	%r40, %r39, 1;
	div.s32 	%r41, %r65, %r40;
	mad.lo.s32 	%r42, %r41, %r39, %r41;
	sub.s32 	%r8, %r65, %r42;
	mad.lo.s32 	%r9, %r38, %r59, %r41;
	mov.b32 	%r66, 0;
$L__BB0_4:
	ld.param.u32 	%r63, [_Z8im2col_dPKdPdiiiiii_param_5];
	ld.param.u32 	%r58, [_Z8im2col_dPKdPdiiiiii_param_2];
	setp.lt.u32 	%p3, %r63, 16;
	add.s32 	%r44, %r9, %r66;
	mad.lo.s32 	%r11, %r44, %r58, %r8;
	mad.lo.s32 	%r45, %r65, %r31, %r66;
	mul.lo.s32 	%r12, %r45, %r63;
	mov.b32 	%r71, 0;
	@%p3 bra 	$L__BB0_7;
	ld.param.u32 	%r64, [_Z8im2col_dPKdPdiiiiii_param_5];
	and.b32  	%r46, %r64, 2147483632;
	neg.s32 	%r69, %r46;
	mov.u32 	%r67, %r12;
	mov.u32 	%r68, %r11;
$L__BB0_6:
	.pragma "nounroll";
	mul.wide.s32 	%rd9, %r68, 8;
	add.s64 	%rd10, %rd3, %rd9;
	mul.wide.s32 	%rd11, %r67, 8;
	add.s64 	%rd12, %rd4, %rd11;
	ld.global.f64 	%fd1, [%rd10+-64];
	st.global.f64 	[%rd12+-64], %fd1;
	ld.global.f64 	%fd2, [%rd10+-56];
	st.global.f64 	[%rd12+-56], %fd2;
	ld.global.f64 	%fd3, [%rd10+-48];
	st.global.f64 	[%rd12+-48], %fd3;
	ld.global.f64 	%fd4, [%rd10+-40];
	st.global.f64 	[%rd12+-40], %fd4;
	ld.global.f64 	%fd5, [%rd10+-32];
	st.global.f64 	[%rd12+-32], %fd5;
	ld.global.f64 	%fd6, [%rd10+-24];
	st.global.f64 	[%rd12+-24], %fd6;
	ld.global.f64 	%fd7, [%rd10+-16];
	st.global.f64 	[%rd12+-16], %fd7;
	ld.global.f64 	%fd8, [%rd10+-8];
	st.global.f64 	[%rd12+-8], %fd8;
	ld.global.f64 	%fd9, [%rd10];
	st.global.f64 	[%rd12], %fd9;
	ld.global.f64 	%fd10, [%rd10+8];
	st.global.f64 	[%rd12+8], %fd10;
	ld.global.f64 	%fd11, [%rd10+16];
	st.global.f64 	[%rd12+16], %fd11;
	ld.global.f64 	%fd12, [%rd10+24];
	st.global.f64 	[%rd12+24], %fd12;
	ld.global.f64 	%fd13, [%rd10+32];
	st.global.f64 	[%rd12+32], %fd13;
	ld.global.f64 	%fd14, [%rd10+40];
	st.global.f64 	[%rd12+40], %fd14;
	ld.global.f64 	%fd15, [%rd10+48];
	st.global.f64 	[%rd12+48], %fd15;
	ld.global.f64 	%fd16, [%rd10+56];
	st.global.f64 	[%rd12+56], %fd16;
	add.s32 	%r69, %r69, 16;
	add.s32 	%r68, %r68, 16;
	add.s32 	%r67, %r67, 16;
	setp.ne.s32 	%p4, %r69, 0;
	mov.u32 	%r71, %r4;
	@%p4 bra 	$L__BB0_6;
$L__BB0_7:
	setp.eq.s32 	%p5, %r2, 0;
	@%p5 bra 	$L__BB0_17;
	add.s32 	%r47, %r2, -1;
	setp.lt.u32 	%p6, %r47, 7;
	@%p6 bra 	$L__BB0_10;
	add.s32 	%r48, %r11, %r71;
	mul.wide.s32 	%rd13, %r48, 8;
	add.s64 	%rd14, %rd2, %rd13;
	ld.global.f64 	%fd17, [%rd14];
	add.s32 	%r49, %r71, %r12;
	mul.wide.s32 	%rd15, %r49, 8;
	add.s64 	%rd16, %rd1, %rd15;
	st.global.f64 	[%rd16], %fd17;
	ld.global.f64 	%fd18, [%rd14+8];
	st.global.f64 	[%rd16+8], %fd18;
	ld.global.f64 	%fd19, [%rd14+16];
	st.global.f64 	[%rd16+16], %fd19;
	ld.global.f64 	%fd20, [%rd14+24];
	st.global.f64 	[%rd16+24], %fd20;
	ld.global.f64 	%fd21, [%rd14+32];
	st.global.f64 	[%rd16+32], %fd21;
	ld.global.f64 	%fd22, [%rd14+40];
	st.global.f64 	[%rd16+40], %fd22;
	ld.global.f64 	%fd23, [%rd14+48];
	st.global.f64 	[%rd16+48], %fd23;
	ld.global.f64 	%fd24, [%rd14+56];
	st.global.f64 	[%rd16+56], %fd24;
	add.s32 	%r71, %r71, 8;
$L__BB0_10:
	setp.eq.s32 	%p7, %r3, 0;
	@%p7 bra 	$L__BB0_17;
	add.s32 	%r50, %r3, -1;
	setp.lt.u32 	%p8, %r50, 3;
	@%p8 bra 	$L__BB0_13;
	add.s32 	%r51, %r11, %r71;
	mul.wide.s32 	%rd17, %r51, 8;
	add.s64 	%rd18, %rd2, %rd17;
	ld.global.f64 	%fd25, [%rd18];
	add.s32 	%r52, %r71, %r12;
	mul.wide.s32 	%rd19, %r52, 8;
	add.s64 	%rd20, %rd1, %rd19;
	st.global.f64 	[%rd20], %fd25;
	ld.global.f64 	%fd26, [%rd18+8];
	st.global.f64 	[%rd20+8], %fd26;
	ld.global.f64 	%fd27, [%rd18+16];
	st.global.f64 	[%rd20+16], %fd27;
	ld.global.f64 	%fd28, [%rd18+24];
	st.global.f64 	[%rd20+24], %fd28;
	add.s32 	%r71, %r71, 4;
$L__BB0_13:
	setp.eq.s32 	%p9, %r5, 0;
	@%p9 bra 	$L__BB0_17;
	setp.eq.s32 	%p10, %r5, 1;
	add.s32 	%r53, %r11, %r71;
	mul.wide.s32 	%rd21, %r53, 8;
	add.s64 	%rd5, %rd2, %rd21;
	ld.global.f64 	%fd29, [%rd5];
	add.s32 	%r54, %r71, %r12;
	mul.wide.s32 	%rd22, %r54, 8;
	add.s64 	%rd6, %rd1, %rd22;
	st.global.f64 	[%rd6], %fd29;
	@%p10 bra 	$L__BB0_17;
	setp.eq.s32 	%p11, %r5, 2;
	ld.global.f64 	%fd30, [%rd5+8];
	st.global.f64 	[%rd6+8], %fd30;
	@%p11 bra 	$L__BB0_17;
	ld.global.f64 	%fd31, [%rd5+16];
	st.global.f64 	[%rd6+16], %fd31;
$L__BB0_17:
	add.s32 	%r66, %r66, 1;
	setp.ne.s32 	%p12, %r66, %r31;
	@%p12 bra 	$L__BB0_4;
	mov.u32 	%r55, %nctaid.x;
	mad.lo.s32 	%r65, %r55, %r33, %r65;
	setp.lt.s32 	%p13, %r65, %r32;
	@%p13 bra 	$L__BB0_3;
$L__BB0_19:
	ret;

}
	// .globl	_Z9scol2im_dPdPKdiiiiii
.visible .entry _Z9scol2im_dPdPKdiiiiii(
	.param .u64 .ptr .align 1 _Z9scol2im_dPdPKdiiiiii_param_0,
	.param .u64 .ptr .align 1 _Z9scol2im_dPdPKdiiiiii_param_1,
	.param .u32 _Z9scol2im_dPdPKdiiiiii_param_2,
	.param .u32 _Z9scol2im_dPdPKdiiiiii_param_3,
	.param .u32 _Z9scol2im_dPdPKdiiiiii_param_4,
	.param .u32 _Z9scol2im_dPdPKdiiiiii_param_5,
	.param .u32 _Z9scol2im_dPdPKdiiiiii_param_6,
	.param .u32 _Z9scol2im_dPdPKdiiiiii_param_7
)
{
	.reg .pred 	%p<90>;
	.reg .b32 	%r<193>;
	.reg .b64 	%rd<43>;
	.reg .b64 	%fd<81>;

	ld.param.u64 	%rd3, [_Z9scol2im_dPdPKdiiiiii_param_0];
	ld.param.u64 	%rd4, [_Z9scol2im_dPdPKdiiiiii_param_1];
	ld.param.u32 	%r78, [_Z9scol2im_dPdPKdiiiiii_param_2];
	ld.param.u32 	%r81, [_Z9scol2im_dPdPKdiiiiii_param_3];
	ld.param.u32 	%r82, [_Z9scol2im_dPdPKdiiiiii_param_4];
	ld.param.u32 	%r79, [_Z9scol2im_dPdPKdiiiiii_param_5];
	ld.param.u32 	%r80, [_Z9scol2im_dPdPKdiiiiii_param_6];
	ld.param.u32 	%r83, [_Z9scol2im_dPdPKdiiiiii_param_7];
	cvta.to.global.u64 	%rd1, %rd4;
	cvta.to.global.u64 	%rd2, %rd3;
	mov.u32 	%r84, %nctaid.x;
	mov.u32 	%r85, %ntid.x;
	mul.lo.s32 	%r1, %r84, %r85;
	mov.u32 	%r86, %ctaid.x;
	mov.u32 	%r87, %tid.x;
	mad.lo.s32 	%r191, %r86, %r85, %r87;
	sub.s32 	%r3, %r81, %r80;
	sub.s32 	%r4, %r78, %r79;
	mul.lo.s32 	%r5, %r81, %r78;
	mul.lo.s32 	%r6, %r5, %r82;
	div.s32 	%r7, %r83, %r82;
	setp.ge.s32 	%p1, %r191, %r6;
	@%p1 bra 	$L__BB1_49;
	setp.gt.s32 	%p2, %r80, 0;
	@%p2 bra 	$L__BB1_2;
	bra.uni 	$L__BB1_48;
$L__BB1_2:
	setp.gt.s32 	%p4, %r79, 0;
	@%p4 bra 	$L__BB1_3;
	bra.uni 	$L__BB1_47;
$L__BB1_3:
	add.s32 	%r8, %r79, -1;
	and.b32  	%r9, %r79, 7;
	and.b32  	%r10, %r79, 3;
	and.b32  	%r11, %r79, 2147483640;
	and.b32  	%r12, %r79, 1;
	neg.s32 	%r13, %r11;
	mul.lo.s32 	%r94, %r80, %r79;
	shl.b32 	%r95, %r94, 3;
	sub.s32 	%r14, 8, %r95;
$L__BB1_4:
	div.s32 	%r16, %r191, %r5;
	div.s32 	%r17, %r191, %r78;
	mul.lo.s32 	%r97, %r17, %r78;
	sub.s32 	%r18, %r191, %r97;
	mul.lo.s32 	%r19, %r16, %r7;
	add.s32 	%r98, %r18, %r19;
	add.s32 	%r20, %r98, -7;
	add.s32 	%r21, %r18, -3;
	add.s32 	%r22, %r98, -6;
	add.s32 	%r23, %r98, -1;
	mov.f64 	%fd60, 0d0000000000000000;
	mov.b32 	%r177, 0;
$L__BB1_5:
	setp.lt.u32 	%p6, %r8, 7;
	sub.s32 	%r25, %r17, %r177;
	mad.lo.s32 	%r26, %r25, %r4, %r25;
	add.s32 	%r27, %r26, %r19;
	mov.b32 	%r189, 0;
	@%p6 bra 	$L__BB1_24;
	add.s32 	%r100, %r20, %r26;
	mad.lo.s32 	%r101, %r80, %r100, %r177;
	mul.lo.s32 	%r186, %r79, %r101;
	add.s32 	%r102, %r22, %r26;
	mad.lo.s32 	%r103, %r80, %r102, %r177;
	mul.lo.s32 	%r184, %r79, %r103;
	add.s32 	%r104, %r18, %r19;
	add.s32 	%r105, %r104, %r26;
	add.s32 	%r106, %r105, -5;
	mad.lo.s32 	%r107, %r80, %r106, %r177;
	mul.lo.s32 	%r183, %r79, %r107;
	add.s32 	%r108, %r105, -4;
	mad.lo.s32 	%r109, %r80, %r108, %r177;
	mul.lo.s32 	%r182, %r79, %r109;
	add.s32 	%r110, %r21, %r19;
	add.s32 	%r111, %r110, %r26;
	mad.lo.s32 	%r112, %r80, %r111, %r177;
	mul.lo.s32 	%r181, %r79, %r112;
	add.s32 	%r113, %r105, -2;
	mad.lo.s32 	%r114, %r80, %r113, %r177;
	mul.lo.s32 	%r180, %r79, %r114;
	add.s32 	%r115, %r23, %r26;
	mad.lo.s32 	%r116, %r80, %r115, %r177;
	mul.lo.s32 	%r179, %r79, %r116;
	mad.lo.s32 	%r117, %r80, %r105, %r177;
	mul.lo.s32 	%r178, %r79, %r117;
	mov.u32 	%r185, %r21;
	mov.u32 	%r187, %r13;
$L__BB1_7:
	.pragma "nounroll";
	setp.gt.s32 	%p7, %r25, %r3;
	add.s32 	%r118, %r185, 3;
	or.b32  	%r119, %r118, %r25;
	setp.lt.s32 	%p8, %r119, 0;
	setp.gt.s32 	%p9, %r118, %r4;
	or.pred  	%p10, %p7, %p9;
	or.pred  	%p11, %p10, %p8;
	@%p11 bra 	$L__BB1_9;
	mul.wide.s32 	%rd11, %r178, 8;
	add.s64 	%rd12, %rd1, %rd11;
	ld.global.f64 	%fd41, [%rd12];
	add.f64 	%fd60, %fd60, %fd41;
$L__BB1_9:
	add.s32 	%r120, %r185, 2;
	or.b32  	%r121, %r120, %r25;
	setp.lt.s32 	%p13, %r121, 0;
	setp.gt.s32 	%p14, %r120, %r4;
	or.pred  	%p15, %p7, %p14;
	or.pred  	%p16, %p15, %p13;
	@%p16 bra 	$L__BB1_11;
	add.s32 	%r122, %r179, 1;
	mul.wide.s32 	%rd13, %r122, 8;
	add.s64 	%rd14, %rd1, %rd13;
	ld.global.f64 	%fd42, [%rd14];
	add.f64 	%fd60, %fd60, %fd42;
$L__BB1_11:
	add.s32 	%r123, %r185, 1;
	or.b32  	%r124, %r123, %r25;
	setp.lt.s32 	%p18, %r124, 0;
	setp.gt.s32 	%p19, %r123, %r4;
	or.pred  	%p20, %p7, %p19;
	or.pred  	%p21, %p20, %p18;
	@%p21 bra 	$L__BB1_13;
	add.s32 	%r125, %r180, 2;
	mul.wide.s32 	%rd15, %r125, 8;
	add.s64 	%rd16, %rd1, %rd15;
	ld.global.f64 	%fd43, [%rd16];
	add.f64 	%fd60, %fd60, %fd43;
$L__BB1_13:
	or.b32  	%r126, %r185, %r25;
	setp.lt.s32 	%p23, %r126, 0;
	setp.gt.s32 	%p24, %r185, %r4;
	or.pred  	%p25, %p7, %p24;
	or.pred  	%p26, %p25, %p23;
	@%p26 bra 	$L__BB1_15;
	add.s32 	%r127, %r181, 3;
	mul.wide.s32 	%rd17, %r127, 8;
	add.s64 	%rd18, %rd1, %rd17;
	ld.global.f64 	%fd44, [%rd18];
	add.f64 	%fd60, %fd60, %fd44;
$L__BB1_15:
	add.s32 	%r128, %r185, -1;
	or.b32  	%r129, %r128, %r25;
	setp.lt.s32 	%p28, %r129, 0;
	setp.gt.s32 	%p29, %r128, %r4;
	or.pred  	%p30, %p7, %p29;
	or.pred  	%p31, %p30, %p28;
	@%p31 bra 	$L__BB1_17;
	add.s32 	%r130, %r182, 4;
	mul.wide.s32 	%rd19, %r130, 8;
	add.s64 	%rd20, %rd1, %rd19;
	ld.global.f64 	%fd45, [%rd20];
	add.f64 	%fd60, %fd60, %fd45;
$L__BB1_17:
	add.s32 	%r131, %r185, -2;
	or.b32  	%r132, %r131, %r25;
	setp.lt.s32 	%p33, %r132, 0;
	setp.gt.s32 	%p34, %r131, %r4;
	or.pred  	%p35, %p7, %p34;
	or.pred  	%p36, %p35, %p33;
	@%p36 bra 	$L__BB1_19;
	add.s32 	%r133, %r183, 5;
	mul.wide.s32 	%rd21, %r133, 8;
	add.s64 	%rd22, %rd1, %rd21;
	ld.global.f64 	%fd46, [%rd22];
	add.f64 	%fd60, %fd60, %fd46;
$L__BB1_19:
	add.s32 	%r134, %r185, -3;
	or.b32  	%r135, %r134, %r25;
	setp.lt.s32 	%p38, %r135, 0;
	setp.gt.s32 	%p39, %r134, %r4;
	or.pred  	%p40, %p7, %p39;
	or.pred  	%p41, %p40, %p38;
	@%p41 bra 	$L__BB1_21;
	add.s32 	%r136, %r184, 6;
	mul.wide.s32 	%rd23, %r136, 8;
	add.s64 	%rd24, %rd1, %rd23;
	ld.global.f64 	%fd47, [%rd24];
	add.f64 	%fd60, %fd60, %fd47;
$L__BB1_21:
	add.s32 	%r137, %r185, -4;
	or.b32  	%r138, %r137, %r25;
	setp.lt.s32 	%p43, %r138, 0;
	setp.gt.s32 	%p44, %r137, %r4;
	or.pred  	%p45, %p7, %p44;
	or.pred  	%p46, %p45, %p43;
	@%p46 bra 	$L__BB1_23;
	add.s32 	%r139, %r186, 7;
	mul.wide.s32 	%rd25, %r139, 8;
	add.s64 	%rd26, %rd1, %rd25;
	ld.global.f64 	%fd48, [%rd26];
	add.f64 	%fd60, %fd60, %fd48;
$L__BB1_23:
	add.s32 	%r187, %r187, 8;
	add.s32 	%r186, %r186, %r14;
	add.s32 	%r185, %r185, -8;
	add.s32 	%r184, %r184, %r14;
	add.s32 	%r183, %r183, %r14;
	add.s32 	%r182, %r182, %r14;
	add.s32 	%r181, %r181, %r14;
	add.s32 	%r180, %r180, %r14;
	add.s32 	%r179, %r179, %r14;
	add.s32 	%r178, %r178, %r14;
	setp.ne.s32 	%p47, %r187, 0;
	mov.u32 	%r189, %r11;
	@%p47 bra 	$L__BB1_7;
$L__BB1_24:
	setp.eq.s32 	%p48, %r9, 0;
	@%p48 bra 	$L__BB1_45;
	add.s32 	%r140, %r9, -1;
	setp.lt.u32 	%p49, %r140, 3;
	@%p49 bra 	$L__BB1_35;
	setp.gt.s32 	%p50, %r25, %r3;
	sub.s32 	%r57, %r18, %r189;
	or.b32  	%r142, %r57, %r25;
	setp.lt.s32 	%p51, %r142, 0;
	setp.gt.s32 	%p52, %r57, %r4;
	or.pred  	%p53, %p50, %p52;
	or.pred  	%p54, %p53, %p51;
	@%p54 bra 	$L__BB1_28;
	add.s32 	%r143, %r27, %r57;
	mad.lo.s32 	%r144, %r143, %r80, %r177;
	mad.lo.s32 	%r145, %r144, %r79, %r189;
	mul.wide.s32 	%rd27, %r145, 8;
	add.s64 	%rd28, %rd1, %rd27;
	ld.global.f64 	%fd50, [%rd28];
	add.f64 	%fd60, %fd60, %fd50;
$L__BB1_28:
	add.s32 	%r58, %r189, 1;
	sub.s32 	%r59, %r18, %r58;
	or.b32  	%r147, %r59, %r25;
	setp.lt.s32 	%p56, %r147, 0;
	setp.gt.s32 	%p57, %r59, %r4;
	or.pred  	%p58, %p50, %p57;
	or.pred  	%p59, %p58, %p56;
	@%p59 bra 	$L__BB1_30;
	add.s32 	%r148, %r27, %r59;
	mad.lo.s32 	%r149, %r148, %r80, %r177;
	mad.lo.s32 	%r150, %r149, %r79, %r58;
	mul.wide.s32 	%rd29, %r150, 8;
	add.s64 	%rd30, %rd1, %rd29;
	ld.global.f64 	%fd51, [%rd30];
	add.f64 	%fd60, %fd60, %fd51;
$L__BB1_30:
	add.s32 	%r60, %r189, 2;
	sub.s32 	%r61, %r18, %r60;
	or.b32  	%r152, %r61, %r25;
	setp.lt.s32 	%p61, %r152, 0;
	setp.gt.s32 	%p62, %r61, %r4;
	or.pred  	%p63, %p50, %p62;
	or.pred  	%p64, %p63, %p61;
	@%p64 bra 	$L__BB1_32;
	add.s32 	%r153, %r27, %r61;
	mad.lo.s32 	%r154, %r153, %r80, %r177;
	mad.lo.s32 	%r155, %r154, %r79, %r60;
	mul.wide.s32 	%rd31, %r155, 8;
	add.s64 	%rd32, %rd1, %rd31;
	ld.global.f64 	%fd52, [%rd32];
	add.f64 	%fd60, %fd60, %fd52;
$L__BB1_32:
	add.s32 	%r62, %r189, 3;
	sub.s32 	%r63, %r18, %r62;
	or.b32  	%r157, %r63, %r25;
	setp.lt.s32 	%p66, %r157, 0;
	setp.gt.s32 	%p67, %r63, %r4;
	or.pred  	%p68, %p50, %p67;
	or.pred  	%p69, %p68, %p66;
	@%p69 bra 	$L__BB1_34;
	add.s32 	%r158, %r27, %r63;
	mad.lo.s32 	%r159, %r158, %r80, %r177;
	mad.lo.s32 	%r160, %r159, %r79, %r62;
	mul.wide.s32 	%rd33, %r160, 8;
	add.s64 	%rd34, %rd1, %rd33;
	ld.global.f64 	%fd53, [%rd34];
	add.f64 	%fd60, %fd60, %fd53;
$L__BB1_34:
	add.s32 	%r189, %r189, 4;
$L__BB1_35:
	setp.eq.s32 	%p70, %r10, 0;
	@%p70 bra 	$L__BB1_45;
	setp.eq.s32 	%p71, %r10, 1;
	@%p71 bra 	$L__BB1_42;
	setp.gt.s32 	%p72, %r25, %r3;
	sub.s32 	%r66, %r18, %r189;
	or.b32  	%r161, %r66, %r25;
	setp.lt.s32 	%p73, %r161, 0;
	setp.gt.s32 	%p74, %r66, %r4;
	or.pred  	%p75, %p72, %p74;
	or.pred  	%p76, %p75, %p73;
	@%p76 bra 	$L__BB1_39;
	add.s32 	%r162, %r27, %r66;
	mad.lo.s32 	%r163, %r162, %r80, %r177;
	mad.lo.s32 	%r164, %r163, %r79, %r189;
	mul.wide.s32 	%rd35, %r164, 8;
	add.s64 	%rd36, %rd1, %rd35;
	ld.global.f64 	%fd55, [%rd36];
	add.f64 	%fd60, %fd60, %fd55;
$L__BB1_39:
	add.s32 	%r67, %r189, 1;
	sub.s32 	%r68, %r18, %r67;
	or.b32  	%r165, %r68, %r25;
	setp.lt.s32 	%p78, %r165, 0;
	setp.gt.s32 	%p79, %r68, %r4;
	or.pred  	%p80, %p72, %p79;
	or.pred  	%p81, %p80, %p78;
	@%p81 bra 	$L__BB1_41;
	add.s32 	%r166, %r27, %r68;
	mad.lo.s32 	%r167, %r166, %r80, %r177;
	mad.lo.s32 	%r168, %r167, %r79, %r67;
	mul.wide.s32 	%rd37, %r168, 8;
	add.s64 	%rd38, %rd1, %rd37;
	ld.global.f64 	%fd56, [%rd38];
	add.f64 	%fd60, %fd60, %fd56;
$L__BB1_41:
	add.s32 	%r189, %r189, 2;
$L__BB1_42:
	setp.eq.s32 	%p82, %r12, 0;
	@%p82 bra 	$L__BB1_45;
	setp.gt.s32 	%p83, %r25, %r3;
	sub.s32 	%r71, %r18, %r189;
	or.b32  	%r169, %r71, %r25;
	setp.lt.s32 	%p84, %r169, 0;
	setp.gt.s32 	%p85, %r71, %r4;
	or.pred  	%p86, %p83, %p85;
	or.pred  	%p87, %p86, %p84;
	@%p87 bra 	$L__BB1_45;
	add.s32 	%r170, %r27, %r71;
	mad.lo.s32 	%r171, %r170, %r80, %r177;
	mad.lo.s32 	%r172, %r171, %r79, %r189;
	mul.wide.s32 	%rd39, %r172, 8;
	add.s64 	%rd40, %rd1, %rd39;
	ld.global.f64 	%fd57, [%rd40];
	add.f64 	%fd60, %fd60, %fd57;
$L__BB1_45:
	add.s32 	%r177, %r177, 1;
	setp.ne.s32 	%p88, %r177, %r80;
	@%p88 bra 	$L__BB1_5;
	mul.lo.s32 	%r173, %r16, %r5;
	mad.lo.s32 	%r174, %r17, %r78, %r173;
	add.s32 	%r175, %r174, %r18;
	mul.wide.s32 	%rd41, %r175, 8;
	add.s64 	%rd42, %rd2, %rd41;
	st.global.f64 	[%rd42], %fd60;
	add.s32 	%r191, %r191, %r1;
	setp.lt.s32 	%p89, %r191, %r6;
	@%p89 bra 	$L__BB1_4;
	bra.uni 	$L__BB1_49;
$L__BB1_47:
	rem.s32 	%r91, %r191, %r5;
	sub.s32 	%r92, %r191, %r91;
	add.s32 	%r93, %r191, %r92;
	mul.wide.s32 	%rd8, %r93, 8;
	add.s64 	%rd9, %rd2, %rd8;
	mov.b64 	%rd10, 0;
	st.global.u64 	[%rd9], %rd10;
	add.s32 	%r191, %r191, %r1;
	setp.lt.s32 	%p5, %r191, %r6;
	@%p5 bra 	$L__BB1_47;
	bra.uni 	$L__BB1_49;
$L__BB1_48:
	rem.s32 	%r88, %r191, %r5;
	sub.s32 	%r89, %r191, %r88;
	add.s32 	%r90, %r191, %r89;
	mul.wide.s32 	%rd5, %r90, 8;
	add.s64 	%rd6, %rd2, %rd5;
	mov.b64 	%rd7, 0;
	st.global.u64 	[%rd6], %rd7;
	add.s32 	%r191, %r191, %r1;
	setp.lt.s32 	%p3, %r191, %r6;
	@%p3 bra 	$L__BB1_48;
$L__BB1_49:
	ret;

}
	// .globl	_Z8im2col_fPKfPfiiiiii
.visible .entry _Z8im2col_fPKfPfiiiiii(
	.param .u64 .ptr .align 1 _Z8im2col_fPKfPfiiiiii_param_0,
	.param .u64 .ptr .align 1 _Z8im2col_fPKfPfiiiiii_param_1,
	.param .u32 _Z8im2col_fPKfPfiiiiii_param_2,
	.param .u32 _Z8im2col_fPKfPfiiiiii_param_3,
	.param .u32 _Z8im2col_fPKfPfiiiiii_param_4,
	.param .u32 _Z8im2col_fPKfPfiiiiii_param_5,
	.param .u32 _Z8im2col_fPKfPfiiiiii_param_6,
	.param .u32 _Z8im2col_fPKfPfiiiiii_param_7
)
{
	.reg .pred 	%p<14>;
	.reg .b32 	%r<68>;
	.reg .b32 	%f<32>;
	.reg .b64 	%rd<23>;

	ld.param.u64 	%rd7, [_Z8im2col_fPKfPfiiiiii_param_0];
	ld.param.u64 	%rd8, [_Z8im2col_fPKfPfiiiiii_param_1];
	ld.param.u32 	%r29, [_Z8im2col_fPKfPfiiiiii_param_4];
	ld.param.u32 	%r30, [_Z8im2col_fPKfPfiiiiii_param_5];
	ld.param.u32 	%r31, [_Z8im2col_fPKfPfiiiiii_param_6];
	ld.param.u32 	%r32, [_Z8im2col_fPKfPfiiiiii_param_7];
	cvta.to.global.u64 	%rd1, %rd8;
	cvta.to.global.u64 	%rd2, %rd7;
	mov.u32 	%r33, %ntid.x;
	mov.u32 	%r34, %ctaid.x;
	mov.u32 	%r35, %tid.x;
	mad.lo.s32 	%r60, %r34, %r33, %r35;
	setp.ge.s32 	%p1, %r60, %r32;
	@%p1 bra 	$L__BB2_19;
	min.s32 	%r36, %r31, %r30;
	setp.lt.s32 	%p2, %r36, 1;
	@%p2 bra 	$L__BB2_19;
	and.b32  	%r2, %r30, 15;
	and.b32  	%r3, %r30, 7;
	and.b32  	%r4, %r30, 2147483632;
	and.b32  	%r5, %r30, 3;
	add.s64 	%rd3, %rd2, 32;
	add.s64 	%rd4, %rd1, 32;
	div.s32 	%r6, %r32, %r29;
$L__BB2_3:
	ld.param.u32 	%r59, [_Z8im2col_fPKfPfiiiiii_param_3];
	ld.param.u32 	%r57, [_Z8im2col_fPKfPfiiiiii_param_2];
	div.s32 	%r38, %r60, %r6;
	sub.s32 	%r39, %r57, %r30;
	add.s32 	%r40, %r39, 1;
	div.s32 	%r41, %r60, %r40;
	mad.lo.s32 	%r42, %r41, %r39, %r41;
	sub.s32 	%r8, %r60, %r42;
	mad.lo.s32 	%r9, %r38, %r59, %r41;
	mov.b32 	%r61, 0;
$L__BB2_4:
	ld.param.u32 	%r58, [_Z8im2col_fPKfPfiiiiii_param_2];
	setp.lt.u32 	%p3, %r30, 16;
	add.s32 	%r44, %r9, %r61;
	mad.lo.s32 	%r11, %r44, %r58, %r8;
	mad.lo.s32 	%r45, %r60, %r31, %r61;
	mul.lo.s32 	%r12, %r45, %r30;
	mov.b32 	%r66, 0;
	@%p3 bra 	$L__BB2_7;
	and.b32  	%r46, %r30, 2147483632;
	neg.s32 	%r64, %r46;
	mov.u32 	%r62, %r12;
	mov.u32 	%r63, %r11;
$L__BB2_6:
	.pragma "nounroll";
	mul.wide.s32 	%rd9, %r63, 4;
	add.s64 	%rd10, %rd3, %rd9;
	mul.wide.s32 	%rd11, %r62, 4;
	add.s64 	%rd12, %rd4, %rd11;
	ld.global.f32 	%f1, [%rd10+-32];
	st.global.f32 	[%rd12+-32], %f1;
	ld.global.f32 	%f2, [%rd10+-28];
	st.global.f32 	[%rd12+-28], %f2;
	ld.global.f32 	%f3, [%rd10+-24];
	st.global.f32 	[%rd12+-24], %f3;
	ld.global.f32 	%f4, [%rd10+-20];
	st.global.f32 	[%rd12+-20], %f4;
	ld.global.f32 	%f5, [%rd10+-16];
	st.global.f32 	[%rd12+-16], %f5;
	ld.global.f32 	%f6, [%rd10+-12];
	st.global.f32 	[%rd12+-12], %f6;
	ld.global.f32 	%f7, [%rd10+-8];
	st.global.f32 	[%rd12+-8], %f7;
	ld.global.f32 	%f8, [%rd10+-4];
	st.global.f32 	[%rd12+-4], %f8;
	ld.global.f32 	%f9, [%rd10];
	st.global.f32 	[%rd12], %f9;
	ld.global.f32 	%f10, [%rd10+4];
	st.global.f32 	[%rd12+4], %f10;
	ld.global.f32 	%f11, [%rd10+8];
	st.global.f32 	[%rd12+8], %f11;
	ld.global.f32 	%f12, [%rd10+12];
	st.global.f32 	[%rd12+12], %f12;
	ld.global.f32 	%f13, [%rd10+16];
	st.global.f32 	[%rd12+16], %f13;
	ld.global.f32 	%f14, [%rd10+20];
	st.global.f32 	[%rd12+20], %f14;
	ld.global.f32 	%f15, [%rd10+24];
	st.global.f32 	[%rd12+24], %f15;
	ld.global.f32 	%f16, [%rd10+28];
	st.global.f32 	[%rd12+28], %f16;
	add.s32 	%r64, %r64, 16;
	add.s32 	%r63, %r63, 16;
	add.s32 	%r62, %r62, 16;
	setp.ne.s32 	%p4, %r64, 0;
	mov.u32 	%r66, %r4;
	@%p4 bra 	$L__BB2_6;
$L__BB2_7:
	setp.eq.s32 	%p5, %r2, 0;
	@%p5 bra 	$L__BB2_17;
	add.s32 	%r47, %r2, -1;
	setp.lt.u32 	%p6, %r47, 7;
	@%p6 bra 	$L__BB2_10;
	add.s32 	%r48, %r11, %r66;
	mul.wide.s32 	%rd13, %r48, 4;
	add.s64 	%rd14, %rd2, %rd13;
	ld.global.f32 	%f17, [%rd14];
	add.s32 	%r49, %r66, %r12;
	mul.wide.s32 	%rd15, %r49, 4;
	add.s64 	%rd16, %rd1, %rd15;
	st.global.f32 	[%rd16], %f17;
	ld.global.f32 	%f18, [%rd14+4];
	st.global.f32 	[%rd16+4], %f18;
	ld.global.f32 	%f19, [%rd14+8];
	st.global.f32 	[%rd16+8], %f19;
	ld.global.f32 	%f20, [%rd14+12];
	st.global.f32 	[%rd16+12], %f20;
	ld.global.f32 	%f21, [%rd14+16];
	st.global.f32 	[%rd16+16], %f21;
	ld.global.f32 	%f22, [%rd14+20];
	st.global.f32 	[%rd16+20], %f22;
	ld.global.f32 	%f23, [%rd14+24];
	st.global.f32 	[%rd16+24], %f23;
	ld.global.f32 	%f24, [%rd14+28];
	st.global.f32 	[%rd16+28], %f24;
	add.s32 	%r66, %r66, 8;
$L__BB2_10:
	setp.eq.s32 	%p7, %r3, 0;
	@%p7 bra 	$L__BB2_17;
	add.s32 	%r50, %r3, -1;
	setp.lt.u32 	%p8, %r50, 3;
	@%p8 bra 	$L__BB2_13;
	add.s32 	%r51, %r11, %r66;
	mul.wide.s32 	%rd17, %r51, 4;
	add.s64 	%rd18, %rd2, %rd17;
	ld.global.f32 	%f25, [%rd18];
	add.s32 	%r52, %r66, %r12;
	mul.wide.s32 	%rd19, %r52, 4;
	add.s64 	%rd20, %rd1, %rd19;
	st.global.f32 	[%rd20], %f25;
	ld.global.f32 	%f26, [%rd18+4];
	st.global.f32 	[%rd20+4], %f26;
	ld.global.f32 	%f27, [%rd18+8];
	st.global.f32 	[%rd20+8], %f27;
	ld.global.f32 	%f28, [%rd18+12];
	st.global.f32 	[%rd20+12], %f28;
	add.s32 	%r66, %r66, 4;
$L__BB2_13:
	setp.eq.s32 	%p9, %r5, 0;
	@%p9 bra 	$L__BB2_17;
	setp.eq.s32 	%p10, %r5, 1;
	add.s32 	%r53, %r11, %r66;
	mul.wide.s32 	%rd21, %r53, 4;
	add.s64 	%rd5, %rd2, %rd21;
	ld.global.f32 	%f29, [%rd5];
	add.s32 	%r54, %r66, %r12;
	mul.wide.s32 	%rd22, %r54, 4;
	add.s64 	%rd6, %rd1, %rd22;
	st.global.f32 	[%rd6], %f29;
	@%p10 bra 	$L__BB2_17;
	setp.eq.s32 	%p11, %r5, 2;
	ld.global.f32 	%f30, [%rd5+4];
	st.global.f32 	[%rd6+4], %f30;
	@%p11 bra 	$L__BB2_17;
	ld.global.f32 	%f31, [%rd5+8];
	st.global.f32 	[%rd6+8], %f31;
$L__BB2_17:
	add.s32 	%r61, %r61, 1;
	setp.ne.s32 	%p12, %r61, %r31;
	@%p12 bra 	$L__BB2_4;
	mov.u32 	%r55, %nctaid.x;
	mad.lo.s32 	%r60, %r55, %r33, %r60;
	setp.lt.s32 	%p13, %r60, %r32;
	@%p13 bra 	$L__BB2_3;
$L__BB2_19:
	ret;

}
	// .globl	_Z9scol2im_fPfPKfiiiiii
.visible .entry _Z9scol2im_fPfPKfiiiiii(
	.param .u64 .ptr .align 1 _Z9scol2im_fPfPKfiiiiii_param_0,
	.param .u64 .ptr .align 1 _Z9scol2im_fPfPKfiiiiii_param_1,
	.param .u32 _Z9scol2im_fPfPKfiiiiii_param_2,
	.param .u32 _Z9scol2im_fPfPKfiiiiii_param_3,
	.param .u32 _Z9scol2im_fPfPKfiiiiii_param_4,
	.param .u32 _Z9scol2im_fPfPKfiiiiii_param_5,
	.param .u32 _Z9scol2im_fPfPKfiiiiii_param_6,
	.param .u32 _Z9scol2im_fPfPKfiiiiii_param_7
)
{
	.reg .pred 	%p<90>;
	.reg .b32 	%r<196>;
	.reg .b32 	%f<81>;
	.reg .b64 	%rd<41>;

	ld.param.u64 	%rd3, [_Z9scol2im_fPfPKfiiiiii_param_0];
	ld.param.u64 	%rd4, [_Z9scol2im_fPfPKfiiiiii_param_1];
	ld.param.u32 	%r79, [_Z9scol2im_fPfPKfiiiiii_param_2];
	ld.param.u32 	%r82, [_Z9scol2im_fPfPKfiiiiii_param_3];
	ld.param.u32 	%r83, [_Z9scol2im_fPfPKfiiiiii_param_4];
	ld.param.u32 	%r80, [_Z9scol2im_fPfPKfiiiiii_param_5];
	ld.param.u32 	%r81, [_Z9scol2im_fPfPKfiiiiii_param_6];
	ld.param.u32 	%r84, [_Z9scol2im_fPfPKfiiiiii_param_7];
	cvta.to.global.u64 	%rd1, %rd4;
	cvta.to.global.u64 	%rd2, %rd3;
	mov.u32 	%r85, %nctaid.x;
	mov.u32 	%r86, %ntid.x;
	mul.lo.s32 	%r1, %r85, %r86;
	mov.u32 	%r87, %ctaid.x;
	mov.u32 	%r88, %tid.x;
	mad.lo.s32 	%r194, %r87, %r86, %r88;
	sub.s32 	%r3, %r82, %r81;
	sub.s32 	%r4, %r79, %r80;
	mul.lo.s32 	%r5, %r82, %r79;
	mul.lo.s32 	%r6, %r5, %r83;
	div.s32 	%r7, %r84, %r83;
	setp.ge.s32 	%p1, %r194, %r6;
	@%p1 bra 	$L__BB3_49;
	setp.gt.s32 	%p2, %r81, 0;
	@%p2 bra 	$L__BB3_2;
	bra.uni 	$L__BB3_48;
$L__BB3_2:
	setp.gt.s32 	%p4, %r80, 0;
	@%p4 bra 	$L__BB3_3;
	bra.uni 	$L__BB3_47;
$L__BB3_3:
	add.s32 	%r8, %r80, -1;
	and.b32  	%r9, %r80, 7;
	and.b32  	%r10, %r80, 3;
	and.b32  	%r11, %r80, 2147483640;
	and.b32  	%r12, %r80, 1;
	neg.s32 	%r13, %r11;
	mul.lo.s32 	%r97, %r81, %r80;
	shl.b32 	%r98, %r97, 3;
	sub.s32 	%r14, 8, %r98;
$L__BB3_4:
	div.s32 	%r16, %r194, %r5;
	div.s32 	%r17, %r194, %r79;
	mul.lo.s32 	%r100, %r17, %r79;
	sub.s32 	%r18, %r194, %r100;
	mul.lo.s32 	%r19, %r16, %r7;
	add.s32 	%r101, %r18, %r19;
	add.s32 	%r20, %r101, -7;
	add.s32 	%r21, %r18, -3;
	add.s32 	%r22, %r101, -6;
	add.s32 	%r23, %r101, -4;
	add.s32 	%r24, %r101, -1;
	mov.f32 	%f60, 0f00000000;
	mov.b32 	%r180, 0;
$L__BB3_5:
	setp.lt.u32 	%p6, %r8, 7;
	sub.s32 	%r26, %r17, %r180;
	mad.lo.s32 	%r27, %r26, %r4, %r26;
	add.s32 	%r28, %r27, %r19;
	mov.b32 	%r192, 0;
	@%p6 bra 	$L__BB3_24;
	add.s32 	%r103, %r20, %r27;
	mad.lo.s32 	%r104, %r81, %r103, %r180;
	mul.lo.s32 	%r189, %r80, %r104;
	add.s32 	%r105, %r22, %r27;
	mad.lo.s32 	%r106, %r81, %r105, %r180;
	mul.lo.s32 	%r187, %r80, %r106;
	add.s32 	%r107, %r18, %r19;
	add.s32 	%r108, %r107, %r27;
	add.s32 	%r109, %r108, -5;
	mad.lo.s32 	%r110, %r81, %r109, %r180;
	mul.lo.s32 	%r186, %r80, %r110;
	add.s32 	%r111, %r23, %r27;
	mad.lo.s32 	%r112, %r81, %r111, %r180;
	mul.lo.s32 	%r185, %r80, %r112;
	add.s32 	%r113, %r21, %r19;
	add.s32 	%r114, %r113, %r27;
	mad.lo.s32 	%r115, %r81, %r114, %r180;
	mul.lo.s32 	%r184, %r80, %r115;
	add.s32 	%r116, %r108, -2;
	mad.lo.s32 	%r117, %r81, %r116, %r180;
	mul.lo.s32 	%r183, %r80, %r117;
	add.s32 	%r118, %r24, %r27;
	mad.lo.s32 	%r119, %r81, %r118, %r180;
	mul.lo.s32 	%r182, %r80, %r119;
	mad.lo.s32 	%r120, %r81, %r108, %r180;
	mul.lo.s32 	%r181, %r80, %r120;
	mov.u32 	%r188, %r21;
	mov.u32 	%r190, %r13;
$L__BB3_7:
	.pragma "nounroll";
	setp.gt.s32 	%p7, %r26, %r3;
	add.s32 	%r121, %r188, 3;
	or.b32  	%r122, %r121, %r26;
	setp.lt.s32 	%p8, %r122, 0;
	setp.gt.s32 	%p9, %r121, %r4;
	or.pred  	%p10, %p7, %p9;
	or.pred  	%p11, %p10, %p8;
	@%p11 bra 	$L__BB3_9;
	mul.wide.s32 	%rd9, %r181, 4;
	add.s64 	%rd10, %rd1, %rd9;
	ld.global.f32 	%f41, [%rd10];
	add.f32 	%f60, %f60, %f41;
$L__BB3_9:
	add.s32 	%r123, %r188, 2;
	or.b32  	%r124, %r123, %r26;
	setp.lt.s32 	%p13, %r124, 0;
	setp.gt.s32 	%p14, %r123, %r4;
	or.pred  	%p15, %p7, %p14;
	or.pred  	%p16, %p15, %p13;
	@%p16 bra 	$L__BB3_11;
	add.s32 	%r125, %r182, 1;
	mul.wide.s32 	%rd11, %r125, 4;
	add.s64 	%rd12, %rd1, %rd11;
	ld.global.f32 	%f42, [%rd12];
	add.f32 	%f60, %f60, %f42;
$L__BB3_11:
	add.s32 	%r126, %r188, 1;
	or.b32  	%r127, %r126, %r26;
	setp.lt.s32 	%p18, %r127, 0;
	setp.gt.s32 	%p19, %r126, %r4;
	or.pred  	%p20, %p7, %p19;
	or.pred  	%p21, %p20, %p18;
	@%p21 bra 	$L__BB3_13;
	add.s32 	%r128, %r183, 2;
	mul.wide.s32 	%rd13, %r128, 4;
	add.s64 	%rd14, %rd1, %rd13;
	ld.global.f32 	%f43, [%rd14];
	add.f32 	%f60, %f60, %f43;
$L__BB3_13:
	or.b32  	%r129, %r188, %r26;
	setp.lt.s32 	%p23, %r129, 0;
	setp.gt.s32 	%p24, %r188, %r4;
	or.pred  	%p25, %p7, %p24;
	or.pred  	%p26, %p25, %p23;
	@%p26 bra 	$L__BB3_15;
	add.s32 	%r130, %r184, 3;
	mul.wide.s32 	%rd15, %r130, 4;
	add.s64 	%rd16, %rd1, %rd15;
	ld.global.f32 	%f44, [%rd16];
	add.f32 	%f60, %f60, %f44;
$L__BB3_15:
	add.s32 	%r131, %r188, -1;
	or.b32  	%r132, %r131, %r26;
	setp.lt.s32 	%p28, %r132, 0;
	setp.gt.s32 	%p29, %r131, %r4;
	or.pred  	%p30, %p7, %p29;
	or.pred  	%p31, %p30, %p28;
	@%p31 bra 	$L__BB3_17;
	add.s32 	%r133, %r185, 4;
	mul.wide.s32 	%rd17, %r133, 4;
	add.s64 	%rd18, %rd1, %rd17;
	ld.global.f32 	%f45, [%rd18];
	add.f32 	%f60, %f60, %f45;
$L__BB3_17:
	add.s32 	%r134, %r188, -2;
	or.b32  	%r135, %r134, %r26;
	setp.lt.s32 	%p33, %r135, 0;
	setp.gt.s32 	%p34, %r134, %r4;
	or.pred  	%p35, %p7, %p34;
	or.pred  	%p36, %p35, %p33;
	@%p36 bra 	$L__BB3_19;
	add.s32 	%r136, %r186, 5;
	mul.wide.s32 	%rd19, %r136, 4;
	add.s64 	%rd20, %rd1, %rd19;
	ld.global.f32 	%f46, [%rd20];
	add.f32 	%f60, %f60, %f46;
$L__BB3_19:
	add.s32 	%r137, %r188, -3;
	or.b32  	%r138, %r137, %r26;
	setp.lt.s32 	%p38, %r138, 0;
	setp.gt.s32 	%p39, %r137, %r4;
	or.pred  	%p40, %p7, %p39;
	or.pred  	%p41, %p40, %p38;
	@%p41 bra 	$L__BB3_21;
	add.s32 	%r139, %r187, 6;
	mul.wide.s32 	%rd21, %r139, 4;
	add.s64 	%rd22, %rd1, %rd21;
	ld.global.f32 	%f47, [%rd22];
	add.f32 	%f60, %f60, %f47;
$L__BB3_21:
	add.s32 	%r140, %r188, -4;
	or.b32  	%r141, %r140, %r26;
	setp.lt.s32 	%p43, %r141, 0;
	setp.gt.s32 	%p44, %r140, %r4;
	or.pred  	%p45, %p7, %p44;
	or.pred  	%p46, %p45, %p43;
	@%p46 bra 	$L__BB3_23;
	add.s32 	%r142, %r189, 7;
	mul.wide.s32 	%rd23, %r142, 4;
	add.s64 	%rd24, %rd1, %rd23;
	ld.global.f32 	%f48, [%rd24];
	add.f32 	%f60, %f60, %f48;
$L__BB3_23:
	add.s32 	%r190, %r190, 8;
	add.s32 	%r189, %r189, %r14;
	add.s32 	%r188, %r188, -8;
	add.s32 	%r187, %r187, %r14;
	add.s32 	%r186, %r186, %r14;
	add.s32 	%r185, %r185, %r14;
	add.s32 	%r184, %r184, %r14;
	add.s32 	%r183, %r183, %r14;
	add.s32 	%r182, %r182, %r14;
	add.s32 	%r181, %r181, %r14;
	setp.ne.s32 	%p47, %r190, 0;
	mov.u32 	%r192, %r11;
	@%p47 bra 	$L__BB3_7;
$L__BB3_24:
	setp.eq.s32 	%p48, %r9, 0;
	@%p48 bra 	$L__BB3_45;
	add.s32 	%r143, %r9, -1;
	setp.lt.u32 	%p49, %r143, 3;
	@%p49 bra 	$L__BB3_35;
	setp.gt.s32 	%p50, %r26, %r3;
	sub.s32 	%r58, %r18, %r192;
	or.b32  	%r145, %r58, %r26;
	setp.lt.s32 	%p51, %r145, 0;
	setp.gt.s32 	%p52, %r58, %r4;
	or.pred  	%p53, %p50, %p52;
	or.pred  	%p54, %p53, %p51;
	@%p54 bra 	$L__BB3_28;
	add.s32 	%r146, %r28, %r58;
	mad.lo.s32 	%r147, %r146, %r81, %r180;
	mad.lo.s32 	%r148, %r147, %r80, %r192;
	mul.wide.s32 	%rd25, %r148, 4;
	add.s64 	%rd26, %rd1, %rd25;
	ld.global.f32 	%f50, [%rd26];
	add.f32 	%f60, %f60, %f50;
$L__BB3_28:
	add.s32 	%r59, %r192, 1;
	sub.s32 	%r60, %r18, %r59;
	or.b32  	%r150, %r60, %r26;
	setp.lt.s32 	%p56, %r150, 0;
	setp.gt.s32 	%p57, %r60, %r4;
	or.pred  	%p58, %p50, %p57;
	or.pred  	%p59, %p58, %p56;
	@%p59 bra 	$L__BB3_30;
	add.s32 	%r151, %r28, %r60;
	mad.lo.s32 	%r152, %r151, %r81, %r180;
	mad.lo.s32 	%r153, %r152, %r80, %r59;
	mul.wide.s32 	%rd27, %r153, 4;
	add.s64 	%rd28, %rd1, %rd27;
	ld.global.f32 	%f51, [%rd28];
	add.f32 	%f60, %f60, %f51;
$L__BB3_30:
	add.s32 	%r61, %r192, 2;
	sub.s32 	%r62, %r18, %r61;
	or.b32  	%r155, %r62, %r26;
	setp.lt.s32 	%p61, %r155, 0;
	setp.gt.s32 	%p62, %r62, %r4;
	or.pred  	%p63, %p50, %p62;
	or.pred  	%p64, %p63, %p61;
	@%p64 bra 	$L__BB3_32;
	add.s32 	%r156, %r28, %r62;
	mad.lo.s32 	%r157, %r156, %r81, %r180;
	mad.lo.s32 	%r158, %r157, %r80, %r61;
	mul.wide.s32 	%rd29, %r158, 4;
	add.s64 	%rd30, %rd1, %rd29;
	ld.global.f32 	%f52, [%rd30];
	add.f32 	%f60, %f60, %f52;
$L__BB3_32:
	add.s32 	%r63, %r192, 3;
	sub.s32 	%r64, %r18, %r63;
	or.b32  	%r160, %r64, %r26;
	setp.lt.s32 	%p66, %r160, 0;
	setp.gt.s32 	%p67, %r64, %r4;
	or.pred  	%p68, %p50, %p67;
	or.pred  	%p69, %p68, %p66;
	@%p69 bra 	$L__BB3_34;
	add.s32 	%r161, %r28, %r64;
	mad.lo.s32 	%r162, %r161, %r81, %r180;
	mad.lo.s32 	%r163, %r162, %r80, %r63;
	mul.wide.s32 	%rd31, %r163, 4;
	add.s64 	%rd32, %rd1, %rd31;
	ld.global.f32 	%f53, [%rd32];
	add.f32 	%f60, %f60, %f53;
$L__BB3_34:
	add.s32 	%r192, %r192, 4;
$L__BB3_35:
	setp.eq.s32 	%p70, %r10, 0;
	@%p70 bra 	$L__BB3_45;
	setp.eq.s32 	%p71, %r10, 1;
	@%p71 bra 	$L__BB3_42;
	setp.gt.s32 	%p72, %r26, %r3;
	sub.s32 	%r67, %r18, %r192;
	or.b32  	%r164, %r67, %r26;
	setp.lt.s32 	%p73, %r164, 0;
	setp.gt.s32 	%p74, %r67, %r4;
	or.pred  	%p75, %p72, %p74;
	or.pred  	%p76, %p75, %p73;
	@%p76 bra 	$L__BB3_39;
	add.s32 	%r165, %r28, %r67;
	mad.lo.s32 	%r166, %r165, %r81, %r180;
	mad.lo.s32 	%r167, %r166, %r80, %r192;
	mul.wide.s32 	%rd33, %r167, 4;
	add.s64 	%rd34, %rd1, %rd33;
	ld.global.f32 	%f55, [%rd34];
	add.f32 	%f60, %f60, %f55;
$L__BB3_39:
	add.s32 	%r68, %r192, 1;
	sub.s32 	%r69, %r18, %r68;
	or.b32  	%r168, %r69, %r26;
	setp.lt.s32 	%p78, %r168, 0;
	setp.gt.s32 	%p79, %r69, %r4;
	or.pred  	%p80, %p72, %p79;
	or.pred  	%p81, %p80, %p78;
	@%p81 bra 	$L__BB3_41;
	add.s32 	%r169, %r28, %r69;
	mad.lo.s32 	%r170, %r169, %r81, %r180;
	mad.lo.s32 	%r171, %r170, %r80, %r68;
	mul.wide.s32 	%rd35, %r171, 4;
	add.s64 	%rd36, %rd1, %rd35;
	ld.global.f32 	%f56, [%rd36];
	add.f32 	%f60, %f60, %f56;
$L__BB3_41:
	add.s32 	%r192, %r192, 2;
$L__BB3_42:
	setp.eq.s32 	%p82, %r12, 0;
	@%p82 bra 	$L__BB3_45;
	setp.gt.s32 	%p83, %r26, %r3;
	sub.s32 	%r72, %r18, %r192;
	or.b32  	%r172, %r72, %r26;
	setp.lt.s32 	%p84, %r172, 0;
	setp.gt.s32 	%p85, %r72, %r4;
	or.pred  	%p86, %p83, %p85;
	or.pred  	%p87, %p86, %p84;
	@%p87 bra 	$L__BB3_45;
	add.s32 	%r173, %r28, %r72;
	mad.lo.s32 	%r174, %r173, %r81, %r180;
	mad.lo.s32 	%r175, %r174, %r80, %r192;
	mul.wide.s32 	%rd37, %r175, 4;
	add.s64 	%rd38, %rd1, %rd37;
	ld.global.f32 	%f57, [%rd38];
	add.f32 	%f60, %f60, %f57;
$L__BB3_45:
	add.s32 	%r180, %r180, 1;
	setp.ne.s32 	%p88, %r180, %r81;
	@%p88 bra 	$L__BB3_5;
	mul.lo.s32 	%r176, %r16, %r5;
	mad.lo.s32 	%r177, %r17, %r79, %r176;
	add.s32 	%r178, %r177, %r18;
	mul.wide.s32 	%rd39, %r178, 4;
	add.s64 	%rd40, %rd2, %rd39;
	st.global.f32 	[%rd40], %f60;
	add.s32 	%r194, %r194, %r1;
	setp.lt.s32 	%p89, %r194, %r6;
	@%p89 bra 	$L__BB3_4;
	bra.uni 	$L__BB3_49;
$L__BB3_47:
	rem.s32 	%r93, %r194, %r5;
	sub.s32 	%r94, %r194, %r93;
	add.s32 	%r95, %r194, %r94;
	mul.wide.s32 	%rd7, %r95, 4;
	add.s64 	%rd8, %rd2, %rd7;
	mov.b32 	%r96, 0;
	st.global.u32 	[%rd8], %r96;
	add.s32 	%r194, %r194, %r1;
	setp.lt.s32 	%p5, %r194, %r6;
	@%p5 bra 	$L__BB3_47;
	bra.uni 	$L__BB3_49;
$L__BB3_48:
	rem.s32 	%r89, %r194, %r5;
	sub.s32 	%r90, %r194, %r89;
	add.s32 	%r91, %r194, %r90;
	mul.wide.s32 	%rd5, %r91, 4;
	add.s64 	%rd6, %rd2, %rd5;
	mov.b32 	%r92, 0;
	st.global.u32 	[%rd6], %r92;
	add.s32 	%r194, %r194, %r1;
	setp.lt.s32 	%p3, %r194, %r6;
	@%p3 bra 	$L__BB3_48;
$L__BB3_49:
	ret;

}


// ===== COMPILED SASS (sm_100) =====

	.target	sm_100

	.elftype	@"ET_EXEC"


//--------------------- .note.nv.tkinfo           --------------------------
	.section	.note.nv.tkinfo,"",@"SHT_NOTE"
	.sectionflags	@"SHF_NOTE_NV_TKINFO"
	.tkinfo
        /*0018*/ 	.word	0x00000002
        /*0030*/ 	.string	""
        /*0030*/ 	.string	"ptxas"
        /*0030*/ 	.string	"Cuda compilation tools, release 13.0, V13.0.88"
        /*0030*/ 	.string	"Build cuda_13.0.r13.0/compiler.36424714_0"
        /*0030*/ 	.string	"-arch sm_100 -m 64 "



//--------------------- .note.nv.cuinfo           --------------------------
	.section	.note.nv.cuinfo,"",@"SHT_NOTE"
	.sectionflags	@"SHF_NOTE_NV_CUINFO"
        /*0018*/ 	.short	0x0002
        /*001a*/ 	.short	0x0064
        /*001c*/ 	.short	0x0082
	.zero		2


//--------------------- .nv.info                  --------------------------
	.section	.nv.info,"",@"SHT_CUDA_INFO"
	.align	4


	//----- nvinfo : EIATTR_REGCOUNT
	.align		4
        /*0000*/ 	.byte	0x04, 0x2f
        /*0002*/ 	.short	(.L_1 - .L_0)
	.align		4
.L_0:
        /*0004*/ 	.word	index@(_Z8im2col_dPKdPdiiiiii)
        /*0008*/ 	.word	0x00000020


	//----- nvinfo : EIATTR_FRAME_SIZE
	.align		4
.L_1:
        /*000c*/ 	.byte	0x04, 0x11
        /*000e*/ 	.short	(.L_3 - .L_2)
	.align		4
.L_2:
        /*0010*/ 	.word	index@(_Z8im2col_dPKdPdiiiiii)
        /*0014*/ 	.word	0x00000000


	//----- nvinfo : EIATTR_REGCOUNT
	.align		4
.L_3:
        /*0018*/ 	.byte	0x04, 0x2f
        /*001a*/ 	.short	(.L_5 - .L_4)
	.align		4
.L_4:
        /*001c*/ 	.word	index@(_Z9scol2im_dPdPKdiiiiii)
        /*0020*/ 	.word	0x00000020


	//----- nvinfo : EIATTR_FRAME_SIZE
	.align		4
.L_5:
        /*0024*/ 	.byte	0x04, 0x11
        /*0026*/ 	.short	(.L_7 - .L_6)
	.align		4
.L_6:
        /*0028*/ 	.word	index@(_Z9scol2im_dPdPKdiiiiii)
        /*002c*/ 	.word	0x00000000


	//----- nvinfo : EIATTR_REGCOUNT
	.align		4
.L_7:
        /*0030*/ 	.byte	0x04, 0x2f
        /*0032*/ 	.short	(.L_9 - .L_8)
	.align		4
.L_8:
        /*0034*/ 	.word	index@(_Z8im2col_fPKfPfiiiiii)
        /*0038*/ 	.word	0x00000020


	//----- nvinfo : EIATTR_FRAME_SIZE
	.align		4
.L_9:
        /*003c*/ 	.byte	0x04, 0x11
        /*003e*/ 	.short	(.L_11 - .L_10)
	.align		4
.L_10:
        /*0040*/ 	.word	index@(_Z8im2col_fPKfPfiiiiii)
        /*0044*/ 	.word	0x00000000


	//----- nvinfo : EIATTR_REGCOUNT
	.align		4
.L_11:
        /*0048*/ 	.byte	0x04, 0x2f
        /*004a*/ 	.short	(.L_13 - .L_12)
	.align		4
.L_12:
        /*004c*/ 	.word	index@(_Z9scol2im_fPfPKfiiiiii)
        /*0050*/ 	.word	0x00000020


	//----- nvinfo : EIATTR_FRAME_SIZE
	.align		4
.L_13:
        /*0054*/ 	.byte	0x04, 0x11
        /*0056*/ 	.short	(.L_15 - .L_14)
	.align		4
.L_14:
        /*0058*/ 	.word	index@(_Z9scol2im_fPfPKfiiiiii)
        /*005c*/ 	.word	0x00000000


	//----- nvinfo : EIATTR_MIN_STACK_SIZE
	.align		4
.L_15:
        /*0060*/ 	.byte	0x04, 0x12
        /*0062*/ 	.short	(.L_17 - .L_16)
	.align		4
.L_16:
        /*0064*/ 	.word	index@(_Z9scol2im_fPfPKfiiiiii)
        /*0068*/ 	.word	0x00000000


	//----- nvinfo : EIATTR_MIN_STACK_SIZE
	.align		4
.L_17:
        /*006c*/ 	.byte	0x04, 0x12
        /*006e*/ 	.short	(.L_19 - .L_18)
	.align		4
.L_18:
        /*0070*/ 	.word	index@(_Z8im2col_fPKfPfiiiiii)
        /*0074*/ 	.word	0x00000000


	//----- nvinfo : EIATTR_MIN_STACK_SIZE
	.align		4
.L_19:
        /*0078*/ 	.byte	0x04, 0x12
        /*007a*/ 	.short	(.L_21 - .L_20)
	.align		4
.L_20:
        /*007c*/ 	.word	index@(_Z9scol2im_dPdPKdiiiiii)
        /*0080*/ 	.word	0x00000000


	//----- nvinfo : EIATTR_MIN_STACK_SIZE
	.align		4
.L_21:
        /*0084*/ 	.byte	0x04, 0x12
        /*0086*/ 	.short	(.L_23 - .L_22)
	.align		4
.L_22:
        /*0088*/ 	.word	index@(_Z8im2col_dPKdPdiiiiii)
        /*008c*/ 	.word	0x00000000
.L_23:


//--------------------- .nv.compat                --------------------------
	.section	.nv.compat,"",@"SHT_CUDA_COMPAT_INFO"
	.align	4
        /*0000*/ 	.byte	0x02, 0x09, 0x00, 0x00, 0x02, 0x02, 0x01, 0x00, 0x02, 0x05, 0x05, 0x00, 0x03, 0x07, 0x01, 0x01
        /*0010*/ 	.byte	0x02, 0x03, 0x00, 0x00, 0x02, 0x06, 0x01, 0x00, 0x04, 0x0b, 0x08, 0x00, 0x01, 0x00, 0x00, 0x00
        /*0020*/ 	.byte	0x00, 0x00, 0x00, 0x00


//--------------------- .nv.info._Z9scol2im_fPfPKfiiiiii --------------------------
	.section	.nv.info._Z9scol2im_fPfPKfiiiiii,"",@"SHT_CUDA_INFO"
	.sectionflags	@""
	.align	4


	//----- nvinfo : EIATTR_CUDA_API_VERSION
	.align		4
        /*0000*/ 	.byte	0x04, 0x37
        /*0002*/ 	.short	(.L_25 - .L_24)
.L_24:
        /*0004*/ 	.word	0x00000082


	//----- nvinfo : EIATTR_KPARAM_INFO
	.align		4
.L_25:
        /*0008*/ 	.byte	0x04, 0x17
        /*000a*/ 	.short	(.L_27 - .L_26)
.L_26:
        /*000c*/ 	.word	0x00000000
        /*0010*/ 	.short	0x0007
        /*0012*/ 	.short	0x0024
        /*0014*/ 	.byte	0x00, 0xf0, 0x11, 0x00


	//----- nvinfo : EIATTR_KPARAM_INFO
	.align		4
.L_27:
        /*0018*/ 	.byte	0x04, 0x17
        /*001a*/ 	.short	(.L_29 - .L_28)
.L_28:
        /*001c*/ 	.word	0x00000000
        /*0020*/ 	.short	0x0006
        /*0022*/ 	.short	0x0020
        /*0024*/ 	.byte	0x00, 0xf0, 0x11, 0x00


	//----- nvinfo : EIATTR_KPARAM_INFO
	.align		4
.L_29:
        /*0028*/ 	.byte	0x04, 0x17
        /*002a*/ 	.short	(.L_31 - .L_30)
.L_30:
        /*002c*/ 	.word	0x00000000
        /*0030*/ 	.short	0x0005
        /*0032*/ 	.short	0x001c
        /*0034*/ 	.byte	0x00, 0xf0, 0x11, 0x00


	//----- nvinfo : EIATTR_KPARAM_INFO
	.align		4
.L_31:
        /*0038*/ 	.byte	0x04, 0x17
        /*003a*/ 	.short	(.L_33 - .L_32)
.L_32:
        /*003c*/ 	.word	0x00000000
        /*0040*/ 	.short	0x0004
        /*0042*/ 	.short	0x0018
        /*0044*/ 	.byte	0x00, 0xf0, 0x11, 0x00


	//----- nvinfo : EIATTR_KPARAM_INFO
	.align		4
.L_33:
        /*0048*/ 	.byte	0x04, 0x17
        /*004a*/ 	.short	(.L_35 - .L_34)
.L_34:
        /*004c*/ 	.word	0x00000000
        /*0050*/ 	.short	0x0003
        /*0052*/ 	.short	0x0014
        /*0054*/ 	.byte	0x00, 0xf0, 0x11, 0x00


	//----- nvinfo : EIATTR_KPARAM_INFO
	.align		4
.L_35:
        /*0058*/ 	.byte	0x04, 0x17
        /*005a*/ 	.short	(.L_37 - .L_36)
.L_36:
        /*005c*/ 	.word	0x00000000
        /*0060*/ 	.short	0x0002
        /*0062*/ 	.short	0x0010
        /*0064*/ 	.byte	0x00, 0xf0, 0x11, 0x00


	//----- nvinfo : EIATTR_KPARAM_INFO
	.align		4
.L_37:
        /*0068*/ 	.byte	0x04, 0x17
        /*006a*/ 	.short	(.L_39 - .L_38)
.L_38:
        /*006c*/ 	.word	0x00000000
        /*0070*/ 	.short	0x0001
        /*0072*/ 	.short	0x0008
        /*0074*/ 	.byte	0x00, 0xf5, 0x21, 0x00


	//----- nvinfo : EIATTR_KPARAM_INFO
	.align		4
.L_39:
        /*0078*/ 	.byte	0x04, 0x17
        /*007a*/ 	.short	(.L_41 - .L_40)
.L_40:
        /*007c*/ 	.word	0x00000000
        /*0080*/ 	.short	0x0000
        /*0082*/ 	.short	0x0000
        /*0084*/ 	.byte	0x00, 0xf5, 0x21, 0x00


	//----- nvinfo : EIATTR_SPARSE_MMA_MASK
	.align		4
.L_41:
        /*0088*/ 	.byte	0x03, 0x50
        /*008a*/ 	.short	0x0000


	//----- nvinfo : EIATTR_MAXREG_COUNT
	.align		4
        /*008c*/ 	.byte	0x03, 0x1b
        /*008e*/ 	.short	0x00ff


	//----- nvinfo : EIATTR_MERCURY_ISA_VERSION
	.align		4
        /*0090*/ 	.byte	0x03, 0x5f
        /*0092*/ 	.short	0x0101


	//----- nvinfo : EIATTR_VRC_CTA_INIT_COUNT
	.align		4
        /*0094*/ 	.byte	0x02, 0x4a
	.zero		1
	.zero		1


	//----- nvinfo : EIATTR_EXIT_INSTR_OFFSETS
	.align		4
        /*0098*/ 	.byte	0x04, 0x1c
        /*009a*/ 	.short	(.L_43 - .L_42)


	//   ....[0]....
.L_42:
        /*009c*/ 	.word	0x000001d0


	//   ....[1]....
        /*00a0*/ 	.word	0x00000480


	//   ....[2]....
        /*00a4*/ 	.word	0x000006b0


	//   ....[3]....
        /*00a8*/ 	.word	0x00001b70


	//----- nvinfo : EIATTR_CRS_STACK_SIZE
	.align		4
.L_43:
        /*00ac*/ 	.byte	0x04, 0x1e
        /*00ae*/ 	.short	(.L_45 - .L_44)
.L_44:
        /*00b0*/ 	.word	0x00000000


	//----- nvinfo : EIATTR_CBANK_PARAM_SIZE
	.align		4
.L_45:
        /*00b4*/ 	.byte	0x03, 0x19
        /*00b6*/ 	.short	0x0028


	//----- nvinfo : EIATTR_PARAM_CBANK
	.align		4
        /*00b8*/ 	.byte	0x04, 0x0a
        /*00ba*/ 	.short	(.L_47 - .L_46)
	.align		4
.L_46:
        /*00bc*/ 	.word	index@(.nv.constant0._Z9scol2im_fPfPKfiiiiii)
        /*00c0*/ 	.short	0x0380
        /*00c2*/ 	.short	0x0028


	//----- nvinfo : EIATTR_SW_WAR
	.align		4
.L_47:
        /*00c4*/ 	.byte	0x04, 0x36
        /*00c6*/ 	.short	(.L_49 - .L_48)
.L_48:
        /*00c8*/ 	.word	0x00000008
.L_49:


//--------------------- .nv.info._Z8im2col_fPKfPfiiiiii --------------------------
	.section	.nv.info._Z8im2col_fPKfPfiiiiii,"",@"SHT_CUDA_INFO"
	.sectionflags	@""
	.align	4


	//----- nvinfo : EIATTR_CUDA_API_VERSION
	.align		4
        /*0000*/ 	.byte	0x04, 0x37
        /*0002*/ 	.short	(.L_51 - .L_50)
.L_50:
        /*0004*/ 	.word	0x00000082


	//----- nvinfo : EIATTR_KPARAM_INFO
	.align		4
.L_51:
        /*0008*/ 	.byte	0x04, 0x17
        /*000a*/ 	.short	(.L_53 - .L_52)
.L_52:
        /*000c*/ 	.word	0x00000000
        /*0010*/ 	.short	0x0007
        /*0012*/ 	.short	0x0024
        /*0014*/ 	.byte	0x00, 0xf0, 0x11, 0x00


	//----- nvinfo : EIATTR_KPARAM_INFO
	.align		4
.L_53:
        /*0018*/ 	.byte	0x04, 0x17
        /*001a*/ 	.short	(.L_55 - .L_54)
.L_54:
        /*001c*/ 	.word	0x00000000
        /*0020*/ 	.short	0x0006
        /*0022*/ 	.short	0x0020
        /*0024*/ 	.byte	0x00, 0xf0, 0x11, 0x00


	//----- nvinfo : EIATTR_KPARAM_INFO
	.align		4
.L_55:
        /*0028*/ 	.byte	0x04, 0x17
        /*002a*/ 	.short	(.L_57 - .L_56)
.L_56:
        /*002c*/ 	.word	0x00000000
        /*0030*/ 	.short	0x0005
        /*0032*/ 	.short	0x001c
        /*0034*/ 	.byte	0x00, 0xf0, 0x11, 0x00


	//----- nvinfo : EIATTR_KPARAM_INFO
	.align		4
.L_57:
        /*0038*/ 	.byte	0x04, 0x17
        /*003a*/ 	.short	(.L_59 - .L_58)
.L_58:
        /*003c*/ 	.word	0x00000000
        /*0040*/ 	.short	0x0004
        /*0042*/ 	.short	0x0018
        /*0044*/ 	.byte	0x00, 0xf0, 0x11, 0x00


	//----- nvinfo : EIATTR_KPARAM_INFO
	.align		4
.L_59:
        /*0048*/ 	.byte	0x04, 0x17
        /*004a*/ 	.short	(.L_61 - .L_60)
.L_60:
        /*004c*/ 	.word	0x00000000
        /*0050*/ 	.short	0x0003
        /*0052*/ 	.short	0x0014
        /*0054*/ 	.byte	0x00, 0xf0, 0x11, 0x00


	//----- nvinfo : EIATTR_KPARAM_INFO
	.align		4
.L_61:
        /*0058*/ 	.byte	0x04, 0x17
        /*005a*/ 	.short	(.L_63 - .L_62)
.L_62:
        /*005c*/ 	.word	0x00000000
        /*0060*/ 	.short	0x0002
        /*0062*/ 	.short	0x0010
        /*0064*/ 	.byte	0x00, 0xf0, 0x11, 0x00


	//----- nvinfo : EIATTR_KPARAM_INFO
	.align		4
.L_63:
        /*0068*/ 	.byte	0x04, 0x17
        /*006a*/ 	.short	(.L_65 - .L_64)
.L_64:
        /*006c*/ 	.word	0x00000000
        /*0070*/ 	.short	0x0001
        /*0072*/ 	.short	0x0008
        /*0074*/ 	.byte	0x00, 0xf5, 0x21, 0x00


	//----- nvinfo : EIATTR_KPARAM_INFO
	.align		4
.L_65:
        /*0078*/ 	.byte	0x04, 0x17
        /*007a*/ 	.short	(.L_67 - .L_66)
.L_66:
        /*007c*/ 	.word	0x00000000
        /*0080*/ 	.short	0x0000
        /*0082*/ 	.short	0x0000
        /*0084*/ 	.byte	0x00, 0xf5, 0x21, 0x00


	//----- nvinfo : EIATTR_SPARSE_MMA_MASK
	.align		4
.L_67:
        /*0088*/ 	.byte	0x03, 0x50
        /*008a*/ 	.short	0x0000


	//----- nvinfo : EIATTR_MAXREG_COUNT
	.align		4
        /*008c*/ 	.byte	0x03, 0x1b
        /*008e*/ 	.short	0x00ff


	//----- nvinfo : EIATTR_MERCURY_ISA_VERSION
	.align		4
        /*0090*/ 	.byte	0x03, 0x5f
        /*0092*/ 	.short	0x0101


	//----- nvinfo : EIATTR_VRC_CTA_INIT_COUNT
	.align		4
        /*0094*/ 	.byte	0x02, 0x4a
	.zero		1
	.zero		1


	//----- nvinfo : EIATTR_EXIT_INSTR_OFFSETS
	.align		4
        /*0098*/ 	.byte	0x04, 0x1c
        /*009a*/ 	.short	(.L_69 - .L_68)


	//   ....[0]....
.L_68:
        /*009c*/ 	.word	0x00000070


	//   ....[1]....
        /*00a0*/ 	.word	0x000000c0


	//   ....[2]....
        /*00a4*/ 	.word	0x00000ec0


	//----- nvinfo : EIATTR_CRS_STACK_SIZE
	.align		4
.L_69:
        /*00a8*/ 	.byte	0x04, 0x1e
        /*00aa*/ 	.short	(.L_71 - .L_70)
.L_70:
        /*00ac*/ 	.word	0x00000000


	//----- nvinfo : EIATTR_CBANK_PARAM_SIZE
	.align		4
.L_71:
        /*00b0*/ 	.byte	0x03, 0x19
        /*00b2*/ 	.short	0x0028


	//----- nvinfo : EIATTR_PARAM_CBANK
	.align		4
        /*00b4*/ 	.byte	0x04, 0x0a
        /*00b6*/ 	.short	(.L_73 - .L_72)
	.align		4
.L_72:
        /*00b8*/ 	.word	index@(.nv.constant0._Z8im2col_fPKfPfiiiiii)
        /*00bc*/ 	.short	0x0380
        /*00be*/ 	.short	0x0028


	//----- nvinfo : EIATTR_SW_WAR
	.align		4
.L_73:
        /*00c0*/ 	.byte	0x04, 0x36
        /*00c2*/ 	.short	(.L_75 - .L_74)
.L_74:
        /*00c4*/ 	.word	0x00000008
.L_75:


//--------------------- .nv.info._Z9scol2im_dPdPKdiiiiii --------------------------
	.section	.nv.info._Z9scol2im_dPdPKdiiiiii,"",@"SHT_CUDA_INFO"
	.sectionflags	@""
	.align	4


	//----- nvinfo : EIATTR_CUDA_API_VERSION
	.align		4
        /*0000*/ 	.byte	0x04, 0x37
        /*0002*/ 	.short	(.L_77 - .L_76)
.L_76:
        /*0004*/ 	.word	0x00000082


	//----- nvinfo : EIATTR_KPARAM_INFO
	.align		4
.L_77:
        /*0008*/ 	.byte	0x04, 0x17
        /*000a*/ 	.short	(.L_79 - .L_78)
.L_78:
        /*000c*/ 	.word	0x00000000
        /*0010*/ 	.short	0x0007
        /*0012*/ 	.short	0x0024
        /*0014*/ 	.byte	0x00, 0xf0, 0x11, 0x00


	//----- nvinfo : EIATTR_KPARAM_INFO
	.align		4
.L_79:
        /*0018*/ 	.byte	0x04, 0x17
        /*001a*/ 	.short	(.L_81 - .L_80)
.L_80:
        /*001c*/ 	.word	0x00000000
        /*0020*/ 	.short	0x0006
        /*0022*/ 	.short	0x0020
        /*0024*/ 	.byte	0x00, 0xf0, 0x11, 0x00


	//----- nvinfo : EIATTR_KPARAM_INFO
	.align		4
.L_81:
        /*0028*/ 	.byte	0x04, 0x17
        /*002a*/ 	.short	(.L_83 - .L_82)
.L_82:
        /*002c*/ 	.word	0x00000000
        /*0030*/ 	.short	0x0005
        /*0032*/ 	.short	0x001c
        /*0034*/ 	.byte	0x00, 0xf0, 0x11, 0x00


	//----- nvinfo : EIATTR_KPARAM_INFO
	.align		4
.L_83:
        /*0038*/ 	.byte	0x04, 0x17
        /*003a*/ 	.short	(.L_85 - .L_84)
.L_84:
        /*003c*/ 	.word	0x00000000
        /*0040*/ 	.short	0x0004
        /*0042*/ 	.short	0x0018
        /*0044*/ 	.byte	0x00, 0xf0, 0x11, 0x00


	//----- nvinfo : EIATTR_KPARAM_INFO
	.align		4
.L_85:
        /*0048*/ 	.byte	0x04, 0x17
        /*004a*/ 	.short	(.L_87 - .L_86)
.L_86:
        /*004c*/ 	.word	0x00000000
        /*0050*/ 	.short	0x0003
        /*0052*/ 	.short	0x0014
        /*0054*/ 	.byte	0x00, 0xf0, 0x11, 0x00


	//----- nvinfo : EIATTR_KPARAM_INFO
	.align		4
.L_87:
        /*0058*/ 	.byte	0x04, 0x17
        /*005a*/ 	.short	(.L_89 - .L_88)
.L_88:
        /*005c*/ 	.word	0x00000000
        /*0060*/ 	.short	0x0002
        /*0062*/ 	.short	0x0010
        /*0064*/ 	.byte	0x00, 0xf0, 0x11, 0x00


	//----- nvinfo : EIATTR_KPARAM_INFO
	.align		4
.L_89:
        /*0068*/ 	.byte	0x04, 0x17
        /*006a*/ 	.short	(.L_91 - .L_90)
.L_90:
        /*006c*/ 	.word	0x00000000
        /*0070*/ 	.short	0x0001
        /*0072*/ 	.short	0x0008
        /*0074*/ 	.byte	0x00, 0xf5, 0x21, 0x00


	//----- nvinfo : EIATTR_KPARAM_INFO
	.align		4
.L_91:
        /*0078*/ 	.byte	0x04, 0x17
        /*007a*/ 	.short	(.L_93 - .L_92)
.L_92:
        /*007c*/ 	.word	0x00000000
        /*0080*/ 	.short	0x0000
        /*0082*/ 	.short	0x0000
        /*0084*/ 	.byte	0x00, 0xf5, 0x21, 0x00


	//----- nvinfo : EIATTR_SPARSE_MMA_MASK
	.align		4
.L_93:
        /*0088*/ 	.byte	0x03, 0x50
        /*008a*/ 	.short	0x0000


	//----- nvinfo : EIATTR_MAXREG_COUNT
	.align		4
        /*008c*/ 	.byte	0x03, 0x1b
        /*008e*/ 	.short	0x00ff


	//----- nvinfo : EIATTR_MERCURY_ISA_VERSION
	.align		4
        /*0090*/ 	.byte	0x03, 0x5f
        /*0092*/ 	.short	0x0101


	//----- nvinfo : EIATTR_VRC_CTA_INIT_COUNT
	.align		4
        /*0094*/ 	.byte	0x02, 0x4a
	.zero		1
	.zero		1


	//----- nvinfo : EIATTR_EXIT_INSTR_OFFSETS
	.align		4
        /*0098*/ 	.byte	0x04, 0x1c
        /*009a*/ 	.short	(.L_95 - .L_94)


	//   ....[0]....
.L_94:
        /*009c*/ 	.word	0x000001d0


	//   ....[1]....
        /*00a0*/ 	.word	0x00000480


	//   ....[2]....
        /*00a4*/ 	.word	0x000006b0


	//   ....[3]....
        /*00a8*/ 	.word	0x00001b60


	//----- nvinfo : EIATTR_CRS_STACK_SIZE
	.align		4
.L_95:
        /*00ac*/ 	.byte	0x04, 0x1e
        /*00ae*/ 	.short	(.L_97 - .L_96)
.L_96:
        /*00b0*/ 	.word	0x00000000


	//----- nvinfo : EIATTR_CBANK_PARAM_SIZE
	.align		4
.L_97:
        /*00b4*/ 	.byte	0x03, 0x19
        /*00b6*/ 	.short	0x0028


	//----- nvinfo : EIATTR_PARAM_CBANK
	.align		4
        /*00b8*/ 	.byte	0x04, 0x0a
        /*00ba*/ 	.short	(.L_99 - .L_98)
	.align		4
.L_98:
        /*00bc*/ 	.word	index@(.nv.constant0._Z9scol2im_dPdPKdiiiiii)
        /*00c0*/ 	.short	0x0380
        /*00c2*/ 	.short	0x0028


	//----- nvinfo : EIATTR_SW_WAR
	.align		4
.L_99:
        /*00c4*/ 	.byte	0x04, 0x36
        /*00c6*/ 	.short	(.L_101 - .L_100)
.L_100:
        /*00c8*/ 	.word	0x00000008
.L_101:


//--------------------- .nv.info._Z8im2col_dPKdPdiiiiii --------------------------
	.section	.nv.info._Z8im2col_dPKdPdiiiiii,"",@"SHT_CUDA_INFO"
	.sectionflags	@""
	.align	4


	//----- nvinfo : EIATTR_CUDA_API_VERSION
	.align		4
        /*0000*/ 	.byte	0x04, 0x37
        /*0002*/ 	.short	(.L_103 - .L_102)
.L_102:
        /*0004*/ 	.word	0x00000082


	//----- nvinfo : EIATTR_KPARAM_INFO
	.align		4
.L_103:
        /*0008*/ 	.byte	0x04, 0x17
        /*000a*/ 	.short	(.L_105 - .L_104)
.L_104:
        /*000c*/ 	.word	0x00000000
        /*0010*/ 	.short	0x0007
        /*0012*/ 	.short	0x0024
        /*0014*/ 	.byte	0x00, 0xf0, 0x11, 0x00


	//----- nvinfo : EIATTR_KPARAM_INFO
	.align		4
.L_105:
        /*0018*/ 	.byte	0x04, 0x17
        /*001a*/ 	.short	(.L_107 - .L_106)
.L_106:
        /*001c*/ 	.word	0x00000000
        /*0020*/ 	.short	0x0006
        /*0022*/ 	.short	0x0020
        /*0024*/ 	.byte	0x00, 0xf0, 0x11, 0x00


	//----- nvinfo : EIATTR_KPARAM_INFO
	.align		4
.L_107:
        /*0028*/ 	.byte	0x04, 0x17
        /*002a*/ 	.short	(.L_109 - .L_108)
.L_108:
        /*002c*/ 	.word	0x00000000
        /*0030*/ 	.short	0x0005
        /*0032*/ 	.short	0x001c
        /*0034*/ 	.byte	0x00, 0xf0, 0x11, 0x00


	//----- nvinfo : EIATTR_KPARAM_INFO
	.align		4
.L_109:
        /*0038*/ 	.byte	0x04, 0x17
        /*003a*/ 	.short	(.L_111 - .L_110)
.L_110:
        /*003c*/ 	.word	0x00000000
        /*0040*/ 	.short	0x0004
        /*0042*/ 	.short	0x0018
        /*0044*/ 	.byte	0x00, 0xf0, 0x11, 0x00


	//----- nvinfo : EIATTR_KPARAM_INFO
	.align		4
.L_111:
        /*0048*/ 	.byte	0x04, 0x17
        /*004a*/ 	.short	(.L_113 - .L_112)
.L_112:
        /*004c*/ 	.word	0x00000000
        /*0050*/ 	.short	0x0003
        /*0052*/ 	.short	0x0014
        /*0054*/ 	.byte	0x00, 0xf0, 0x11, 0x00


	//----- nvinfo : EIATTR_KPARAM_INFO
	.align		4
.L_113:
        /*0058*/ 	.byte	0x04, 0x17
        /*005a*/ 	.short	(.L_115 - .L_114)
.L_114:
        /*005c*/ 	.word	0x00000000
        /*0060*/ 	.short	0x0002
        /*0062*/ 	.short	0x0010
        /*0064*/ 	.byte	0x00, 0xf0, 0x11, 0x00


	//----- nvinfo : EIATTR_KPARAM_INFO
	.align		4
.L_115:
        /*0068*/ 	.byte	0x04, 0x17
        /*006a*/ 	.short	(.L_117 - .L_116)
.L_116:
        /*006c*/ 	.word	0x00000000
        /*0070*/ 	.short	0x0001
        /*0072*/ 	.short	0x0008
        /*0074*/ 	.byte	0x00, 0xf5, 0x21, 0x00


	//----- nvinfo : EIATTR_KPARAM_INFO
	.align		4
.L_117:
        /*0078*/ 	.byte	0x04, 0x17
        /*007a*/ 	.short	(.L_119 - .L_118)
.L_118:
        /*007c*/ 	.word	0x00000000
        /*0080*/ 	.short	0x0000
        /*0082*/ 	.short	0x0000
        /*0084*/ 	.byte	0x00, 0xf5, 0x21, 0x00


	//----- nvinfo : EIATTR_SPARSE_MMA_MASK
	.align		4
.L_119:
        /*0088*/ 	.byte	0x03, 0x50
        /*008a*/ 	.short	0x0000


	//----- nvinfo : EIATTR_MAXREG_COUNT
	.align		4
        /*008c*/ 	.byte	0x03, 0x1b
        /*008e*/ 	.short	0x00ff


	//----- nvinfo : EIATTR_MERCURY_ISA_VERSION
	.align		4
        /*0090*/ 	.byte	0x03, 0x5f
        /*0092*/ 	.short	0x0101


	//----- nvinfo : EIATTR_VRC_CTA_INIT_COUNT
	.align		4
        /*0094*/ 	.byte	0x02, 0x4a
	.zero		1
	.zero		1


	//----- nvinfo : EIATTR_EXIT_INSTR_OFFSETS
	.align		4
        /*0098*/ 	.byte	0x04, 0x1c
        /*009a*/ 	.short	(.L_121 - .L_120)


	//   ....[0]....
.L_120:
        /*009c*/ 	.word	0x00000070


	//   ....[1]....
        /*00a0*/ 	.word	0x000000c0


	//   ....[2]....
        /*00a4*/ 	.word	0x00000ed0


	//----- nvinfo : EIATTR_CRS_STACK_SIZE
	.align		4
.L_121:
        /*00a8*/ 	.byte	0x04, 0x1e
        /*00aa*/ 	.short	(.L_123 - .L_122)
.L_122:
        /*00ac*/ 	.word	0x00000000


	//----- nvinfo : EIATTR_CBANK_PARAM_SIZE
	.align		4
.L_123:
        /*00b0*/ 	.byte	0x03, 0x19
        /*00b2*/ 	.short	0x0028


	//----- nvinfo : EIATTR_PARAM_CBANK
	.align		4
        /*00b4*/ 	.byte	0x04, 0x0a
        /*00b6*/ 	.short	(.L_125 - .L_124)
	.align		4
.L_124:
        /*00b8*/ 	.word	index@(.nv.constant0._Z8im2col_dPKdPdiiiiii)
        /*00bc*/ 	.short	0x0380
        /*00be*/ 	.short	0x0028


	//----- nvinfo : EIATTR_SW_WAR
	.align		4
.L_125:
        /*00c0*/ 	.byte	0x04, 0x36
        /*00c2*/ 	.short	(.L_127 - .L_126)
.L_126:
        /*00c4*/ 	.word	0x00000008
.L_127:


//--------------------- .nv.callgraph             --------------------------
	.section	.nv.callgraph,"",@"SHT_CUDA_CALLGRAPH"
	.align	4
	.sectionentsize	8
	.align		4
        /*0000*/ 	.word	0x00000000
	.align		4
        /*0004*/ 	.word	0xffffffff
	.align		4
        /*0008*/ 	.word	0x00000000
	.align		4
        /*000c*/ 	.word	0xfffffffe
	.align		4
        /*0010*/ 	.word	0x00000000
	.align		4
        /*0014*/ 	.word	0xfffffffd
	.align		4
        /*0018*/ 	.word	0x00000000
	.align		4
        /*001c*/ 	.word	0xfffffffc


//--------------------- .text._Z9scol2im_fPfPKfiiiiii --------------------------
	.section	.text._Z9scol2im_fPfPKfiiiiii,"ax",@progbits
	.align	128
        .global         _Z9scol2im_fPfPKfiiiiii
        .type           _Z9scol2im_fPfPKfiiiiii,@function
        .size           _Z9scol2im_fPfPKfiiiiii,(.L_x_42 - _Z9scol2im_fPfPKfiiiiii)
        .other          _Z9scol2im_fPfPKfiiiiii,@"STO_CUDA_ENTRY STV_DEFAULT"
_Z9scol2im_fPfPKfiiiiii:
.text._Z9scol2im_fPfPKfiiiiii:
[----:B------:R-:W-:Y:S08]  /*0000*/  LDC R1, c[0x0][0x37c] ;  /* 0x0000df00ff017b82 */ /* 0x000ff00000000800 */
[----:B------:R-:W0:Y:S01]  /*0010*/  LDC R10, c[0x0][0x398] ;  /* 0x0000e600ff0a7b82 */ /* 0x000e220000000800 */
[----:B------:R-:W1:Y:S01]  /*0020*/  S2R R5, SR_CTAID.X ;  /* 0x0000000000057919 */ /* 0x000e620000002500 */
[----:B------:R-:W2:Y:S01]  /*0030*/  LDCU UR4, c[0x0][0x370] ;  /* 0x00006e00ff0477ac */ /* 0x000ea20008000800 */
[----:B------:R-:W1:Y:S01]  /*0040*/  S2R R8, SR_TID.X ;  /* 0x0000000000087919 */ /* 0x000e620000002100 */
[----:B------:R-:W2:Y:S04]  /*0050*/  LDCU UR5, c[0x0][0x360] ;  /* 0x00006c00ff0577ac */ /* 0x000ea80008000800 */
[----:B------:R-:W3:Y:S08]  /*0060*/  LDC R13, c[0x0][0x3a4] ;  /* 0x0000e900ff0d7b82 */ /* 0x000ef00000000800 */
[----:B------:R-:W4:Y:S01]  /*0070*/  LDC.64 R6, c[0x0][0x390] ;  /* 0x0000e400ff067b82 */ /* 0x000f220000000a00 */
[----:B0-----:R-:W-:Y:S01]  /*0080*/  IABS R9, R10 ;  /* 0x0000000a00097213 */ /* 0x001fe20000000000 */
[----:B--2---:R-:W-:-:S03]  /*0090*/  UIMAD UR4, UR4, UR5, URZ ;  /* 0x00000005040472a4 */ /* 0x004fc6000f8e02ff */
[----:B------:R-:W0:Y:S08]  /*00a0*/  I2F.RP R0, R9 ;  /* 0x0000000900007306 */ /* 0x000e300000209400 */
[----:B0-----:R-:W0:Y:S02]  /*00b0*/  MUFU.RCP R0, R0 ;  /* 0x0000000000007308 */ /* 0x001e240000001000 */
[----:B0-----:R-:W-:-:S06]  /*00c0*/  VIADD R2, R0, 0xffffffe ;  /* 0x0ffffffe00027836 */ /* 0x001fcc0000000000 */
[----:B------:R0:W2:Y:S02]  /*00d0*/  F2I.FTZ.U32.TRUNC.NTZ R3, R2 ;  /* 0x0000000200037305 */ /* 0x0000a4000021f000 */
[----:B0-----:R-:W-:Y:S02]  /*00e0*/  HFMA2 R2, -RZ, RZ, 0, 0 ;  /* 0x00000000ff027431 */ /* 0x001fe400000001ff */
[----:B--2---:R-:W-:-:S04]  /*00f0*/  IMAD.MOV R4, RZ, RZ, -R3 ;  /* 0x000000ffff047224 */ /* 0x004fc800078e0a03 */
[----:B------:R-:W-:Y:S01]  /*0100*/  IMAD R11, R4, R9, RZ ;  /* 0x00000009040b7224 */ /* 0x000fe200078e02ff */
[----:B---3--:R-:W-:-:S03]  /*0110*/  IABS R4, R13 ;  /* 0x0000000d00047213 */ /* 0x008fc60000000000 */
[----:B------:R-:W-:-:S06]  /*0120*/  IMAD.HI.U32 R3, R3, R11, R2 ;  /* 0x0000000b03037227 */ /* 0x000fcc00078e0002 */
[----:B------:R-:W-:-:S04]  /*0130*/  IMAD.HI.U32 R2, R3, R4, RZ ;  /* 0x0000000403027227 */ /* 0x000fc800078e00ff */
[----:B------:R-:W-:Y:S02]  /*0140*/  IMAD.MOV R0, RZ, RZ, -R2 ;  /* 0x000000ffff007224 */ /* 0x000fe400078e0a02 */
[----:B----4-:R-:W-:Y:S02]  /*0150*/  IMAD R3, R7, R6, RZ ;  /* 0x0000000607037224 */ /* 0x010fe400078e02ff */
[----:B------:R-:W-:Y:S02]  /*0160*/  IMAD R4, R9, R0, R4 ;  /* 0x0000000009047224 */ /* 0x000fe400078e0204 */
[----:B-1----:R-:W-:Y:S02]  /*0170*/  IMAD R0, R5, UR5, R8 ;  /* 0x0000000505007c24 */ /* 0x002fe4000f8e0208 */
[----:B------:R-:W-:Y:S01]  /*0180*/  IMAD R5, R3, R10, RZ ;  /* 0x0000000a03057224 */ /* 0x000fe200078e02ff */
[----:B------:R-:W-:-:S04]  /*0190*/  ISETP.GT.U32.AND P1, PT, R9, R4, PT ;  /* 0x000000040900720c */ /* 0x000fc80003f24070 */
[----:B------:R-:W-:-:S09]  /*01a0*/  ISETP.GE.AND P2, PT, R0, R5, PT ;  /* 0x000000050000720c */ /* 0x000fd20003f46270 */
[----:B------:R-:W-:-:S05]  /*01b0*/  @!P1 IMAD.IADD R4, R4, 0x1, -R9 ;  /* 0x0000000104049824 */ /* 0x000fca00078e0a09 */
[----:B------:R-:W-:Y:S01]  /*01c0*/  ISETP.GE.U32.AND P0, PT, R4, R9, PT ;  /* 0x000000090400720c */ /* 0x000fe20003f06070 */
[----:B------:R-:W-:-:S12]  /*01d0*/  @P2 EXIT ;  /* 0x000000000000294d */ /* 0x000fd80003800000 */
[----:B------:R-:W0:Y:S01]  /*01e0*/  LDCU UR12, c[0x0][0x3a0] ;  /* 0x00007400ff0c77ac */ /* 0x000e220008000800 */
[----:B------:R-:W-:Y:S02]  /*01f0*/  LOP3.LUT R4, R13, R10, RZ, 0x3c, !PT ;  /* 0x0000000a0d047212 */ /* 0x000fe400078e3cff */
[----:B------:R-:W-:Y:S01]  /*0200*/  @!P1 IADD3 R2, PT, PT, R2, 0x1, RZ ;  /* 0x0000000102029810 */ /* 0x000fe20007ffe0ff */
[----:B------:R-:W1:Y:S01]  /*0210*/  LDCU.64 UR10, c[0x0][0x358] ;  /* 0x00006b00ff0a77ac */ /* 0x000e620008000a00 */
[----:B------:R-:W-:Y:S02]  /*0220*/  ISETP.GE.AND P2, PT, R4, RZ, PT ;  /* 0x000000ff0400720c */ /* 0x000fe40003f46270 */
[----:B------:R-:W-:Y:S01]  /*0230*/  ISETP.NE.AND P1, PT, R10, RZ, PT ;  /* 0x000000ff0a00720c */ /* 0x000fe20003f25270 */
[----:B------:R-:W-:Y:S01]  /*0240*/  @P0 VIADD R2, R2, 0x1 ;  /* 0x0000000102020836 */ /* 0x000fe20000000000 */
[----:B0-----:R-:W-:-:S09]  /*0250*/  UISETP.GT.AND UP0, UPT, UR12, URZ, UPT ;  /* 0x000000ff0c00728c */ /* 0x001fd2000bf04270 */
[----:B------:R-:W-:Y:S02]  /*0260*/  @!P2 IMAD.MOV R2, RZ, RZ, -R2 ;  /* 0x000000ffff02a224 */ /* 0x000fe400078e0a02 */
[----:B------:R-:W-:Y:S01]  /*0270*/  @!P1 LOP3.LUT R2, RZ, R10, RZ, 0x33, !PT ;  /* 0x0000000aff029212 */ /* 0x000fe200078e33ff */
[----:B-1----:R-:W-:Y:S06]  /*0280*/  BRA.U UP0, `(.L_x_0) ;  /* 0x0000000100807547 */ /* 0x002fec000b800000 */
[-C--:B------:R-:W-:Y:S01]  /*0290*/  IABS R2, R3.reuse ;  /* 0x0000000300027213 */ /* 0x080fe20000000000 */
[----:B------:R-:W0:Y:S01]  /*02a0*/  LDC.64 R6, c[0x0][0x380] ;  /* 0x0000e000ff067b82 */ /* 0x000e220000000a00 */
[----:B------:R-:W-:Y:S02]  /*02b0*/  ISETP.NE.AND P0, PT, R3, RZ, PT ;  /* 0x000000ff0300720c */ /* 0x000fe40003f05270 */
[----:B------:R-:W1:Y:S01]  /*02c0*/  I2F.RP R4, R2 ;  /* 0x0000000200047306 */ /* 0x000e620000209400 */
[----:B------:R-:W-:-:S07]  /*02d0*/  LOP3.LUT R12, RZ, R3, RZ, 0x33, !PT ;  /* 0x00000003ff0c7212 */ /* 0x000fce00078e33ff */
[----:B-1----:R-:W1:Y:S02]  /*02e0*/  MUFU.RCP R4, R4 ;  /* 0x0000000400047308 */ /* 0x002e640000001000 */
[----:B-1----:R-:W-:-:S06]  /*02f0*/  IADD3 R8, PT, PT, R4, 0xffffffe, RZ ;  /* 0x0ffffffe04087810 */ /* 0x002fcc0007ffe0ff */
[----:B------:R1:W2:Y:S02]  /*0300*/  F2I.FTZ.U32.TRUNC.NTZ R9, R8 ;  /* 0x0000000800097305 */ /* 0x0002a4000021f000 */
[----:B-1----:R-:W-:Y:S02]  /*0310*/  IMAD.MOV.U32 R8, RZ, RZ, RZ ;  /* 0x000000ffff087224 */ /* 0x002fe400078e00ff */
[----:B--2---:R-:W-:-:S04]  /*0320*/  IMAD.MOV R11, RZ, RZ, -R9 ;  /* 0x000000ffff0b7224 */ /* 0x004fc800078e0a09 */
[----:B------:R-:W-:-:S04]  /*0330*/  IMAD R11, R11, R2, RZ ;  /* 0x000000020b0b7224 */ /* 0x000fc800078e02ff */
[----:B0-----:R-:W-:-:S07]  /*0340*/  IMAD.HI.U32 R10, R9, R11, R8 ;  /* 0x0000000b090a7227 */ /* 0x001fce00078e0008 */
.L_x_1:
[----:B------:R-:W-:Y:S02]  /*0350*/  IABS R4, R3 ;  /* 0x0000000300047213 */ /* 0x000fe40000000000 */
[----:B0-----:R-:W-:Y:S02]  /*0360*/  IABS R9, R0 ;  /* 0x0000000000097213 */ /* 0x001fe40000000000 */
[----:B------:R-:W-:Y:S02]  /*0370*/  IADD3 R8, PT, PT, RZ, -R4, RZ ;  /* 0x80000004ff087210 */ /* 0x000fe40007ffe0ff */
[----:B------:R-:W-:Y:S01]  /*0380*/  ISETP.GE.AND P2, PT, R0, RZ, PT ;  /* 0x000000ff0000720c */ /* 0x000fe20003f46270 */
[----:B------:R-:W-:-:S04]  /*0390*/  IMAD.HI.U32 R4, R10, R9, RZ ;  /* 0x000000090a047227 */ /* 0x000fc800078e00ff */
[----:B------:R-:W-:Y:S01]  /*03a0*/  IMAD R9, R4, R8, R9 ;  /* 0x0000000804097224 */ /* 0x000fe200078e0209 */
[----:B------:R-:W-:-:S04]  /*03b0*/  IABS R4, R3 ;  /* 0x0000000300047213 */ /* 0x000fc80000000000 */
[----:B------:R-:W-:-:S13]  /*03c0*/  ISETP.GT.U32.AND P1, PT, R2, R9, PT ;  /* 0x000000090200720c */ /* 0x000fda0003f24070 */
[----:B------:R-:W-:-:S05]  /*03d0*/  @!P1 IMAD.IADD R9, R9, 0x1, -R4 ;  /* 0x0000000109099824 */ /* 0x000fca00078e0a04 */
[----:B------:R-:W-:-:S13]  /*03e0*/  ISETP.GT.U32.AND P1, PT, R2, R9, PT ;  /* 0x000000090200720c */ /* 0x000fda0003f24070 */
[----:B------:R-:W-:-:S05]  /*03f0*/  @!P1 IMAD.IADD R9, R9, 0x1, -R4 ;  /* 0x0000000109099824 */ /* 0x000fca00078e0a04 */
[----:B------:R-:W-:-:S04]  /*0400*/  @!P2 IADD3 R9, PT, PT, -R9, RZ, RZ ;  /* 0x000000ff0909a210 */ /* 0x000fc80007ffe1ff */
[----:B------:R-:W-:-:S04]  /*0410*/  SEL R9, R12, R9, !P0 ;  /* 0x000000090c097207 */ /* 0x000fc80004000000 */
[C---:B------:R-:W-:Y:S01]  /*0420*/  IADD3 R9, PT, PT, R0.reuse, R0, -R9 ;  /* 0x0000000000097210 */ /* 0x040fe20007ffe809 */
[----:B------:R-:W-:-:S04]  /*0430*/  VIADD R0, R0, UR4 ;  /* 0x0000000400007c36 */ /* 0x000fc80008000000 */
[----:B------:R-:W-:Y:S01]  /*0440*/  IMAD.WIDE R8, R9, 0x4, R6 ;  /* 0x0000000409087825 */ /* 0x000fe200078e0206 */
[----:B------:R-:W-:-:S04]  /*0450*/  ISETP.GE.AND P1, PT, R0, R5, PT ;  /* 0x000000050000720c */ /* 0x000fc80003f26270 */
[----:B------:R0:W-:Y:S09]  /*0460*/  STG.E desc[UR10][R8.64], RZ ;  /* 0x000000ff08007986 */ /* 0x0001f2000c10190a */
[----:B------:R-:W-:Y:S05]  /*0470*/  @!P1 BRA `(.L_x_1) ;  /* 0xfffffffc00b49947 */ /* 0x000fea000383ffff */
[----:B------:R-:W-:Y:S05]  /*0480*/  EXIT ;  /* 0x000000000000794d */ /* 0x000fea0003800000 */
.L_x_0:
[----:B------:R-:W0:Y:S02]  /*0490*/  LDCU UR13, c[0x0][0x39c] ;  /* 0x00007380ff0d77ac */ /* 0x000e240008000800 */
[----:B0-----:R-:W-:-:S09]  /*04a0*/  UISETP.GT.AND UP0, UPT, UR13, URZ, UPT ;  /* 0x000000ff0d00728c */ /* 0x001fd2000bf04270 */
[----:B------:R-:W-:Y:S05]  /*04b0*/  BRA.U UP0, `(.L_x_2) ;  /* 0x0000000100807547 */ /* 0x000fea000b800000 */
[-C--:B------:R-:W-:Y:S01]  /*04c0*/  IABS R2, R3.reuse ;  /* 0x0000000300027213 */ /* 0x080fe20000000000 */
[----:B------:R-:W0:Y:S01]  /*04d0*/  LDC.64 R6, c[0x0][0x380] ;  /* 0x0000e000ff067b82 */ /* 0x000e220000000a00 */
[----:B------:R-:W-:Y:S02]  /*04e0*/  ISETP.NE.AND P2, PT, R3, RZ, PT ;  /* 0x000000ff0300720c */ /* 0x000fe40003f45270 */
[----:B------:R-:W1:Y:S01]  /*04f0*/  I2F.RP R4, R2 ;  /* 0x0000000200047306 */ /* 0x000e620000209400 */
[----:B------:R-:W-:-:S07]  /*0500*/  LOP3.LUT R12, RZ, R3, RZ, 0x33, !PT ;  /* 0x00000003ff0c7212 */ /* 0x000fce00078e33ff */
[----:B-1----:R-:W1:Y:S02]  /*0510*/  MUFU.RCP R4, R4 ;  /* 0x0000000400047308 */ /* 0x002e640000001000 */
[----:B-1----:R-:W-:-:S06]  /*0520*/  VIADD R8, R4, 0xffffffe ;  /* 0x0ffffffe04087836 */ /* 0x002fcc0000000000 */
[----:B------:R1:W2:Y:S02]  /*0530*/  F2I.FTZ.U32.TRUNC.NTZ R9, R8 ;  /* 0x0000000800097305 */ /* 0x0002a4000021f000 */
[----:B-1----:R-:W-:Y:S01]  /*0540*/  IMAD.MOV.U32 R8, RZ, RZ, RZ ;  /* 0x000000ffff087224 */ /* 0x002fe200078e00ff */
[----:B--2---:R-:W-:-:S05]  /*0550*/  IADD3 R11, PT, PT, RZ, -R9, RZ ;  /* 0x80000009ff0b7210 */ /* 0x004fca0007ffe0ff */
[----:B------:R-:W-:-:S04]  /*0560*/  IMAD R11, R11, R2, RZ ;  /* 0x000000020b0b7224 */ /* 0x000fc800078e02ff */
[----:B0-----:R-:W-:-:S07]  /*0570*/  IMAD.HI.U32 R10, R9, R11, R8 ;  /* 0x0000000b090a7227 */ /* 0x001fce00078e0008 */
.L_x_3:
        /* <DEDUP_REMOVED lines=10> */
[----:B------:R-:W-:-:S05]  /*0620*/  @!P0 IADD3 R9, PT, PT, R9, -R4, RZ ;  /* 0x8000000409098210 */ /* 0x000fca0007ffe0ff */
[----:B------:R-:W-:-:S05]  /*0630*/  @!P1 IMAD.MOV R9, RZ, RZ, -R9 ;  /* 0x000000ffff099224 */ /* 0x000fca00078e0a09 */
[----:B------:R-:W-:-:S04]  /*0640*/  SEL R9, R12, R9, !P2 ;  /* 0x000000090c097207 */ /* 0x000fc80005000000 */
[C---:B------:R-:W-:Y:S02]  /*0650*/  IADD3 R9, PT, PT, R0.reuse, R0, -R9 ;  /* 0x0000000000097210 */ /* 0x040fe40007ffe809 */
[----:B------:R-:W-:-:S03]  /*0660*/  IADD3 R0, PT, PT, R0, UR4, RZ ;  /* 0x0000000400007c10 */ /* 0x000fc6000fffe0ff */
[----:B------:R-:W-:Y:S01]  /*0670*/  IMAD.WIDE R8, R9, 0x4, R6 ;  /* 0x0000000409087825 */ /* 0x000fe200078e0206 */
[----:B------:R-:W-:-:S04]  /*0680*/  ISETP.GE.AND P0, PT, R0, R5, PT ;  /* 0x000000050000720c */ /* 0x000fc80003f06270 */
[----:B------:R0:W-:Y:S09]  /*0690*/  STG.E desc[UR10][R8.64], RZ ;  /* 0x000000ff08007986 */ /* 0x0001f2000c10190a */
[----:B------:R-:W-:Y:S05]  /*06a0*/  @!P0 BRA `(.L_x_3) ;  /* 0xfffffffc00b48947 */ /* 0x000fea000383ffff */
[----:B------:R-:W-:Y:S05]  /*06b0*/  EXIT ;  /* 0x000000000000794d */ /* 0x000fea0003800000 */
.L_x_2:
[----:B------:R-:W-:Y:S02]  /*06c0*/  UIADD3 UR7, UPT, UPT, UR13, -0x1, URZ ;  /* 0xffffffff0d077890 */ /* 0x000fe4000fffe0ff */
[----:B------:R-:W-:Y:S01]  /*06d0*/  VIADD R3, R6, -UR13 ;  /* 0x8000000d06037c36 */ /* 0x000fe20008000000 */
[----:B------:R-:W-:Y:S02]  /*06e0*/  UIMAD UR5, UR12, UR13, URZ ;  /* 0x0000000d0c0572a4 */ /* 0x000fe4000f8e02ff */
[----:B------:R-:W-:Y:S01]  /*06f0*/  IADD3 R4, PT, PT, R7, -UR12, RZ ;  /* 0x8000000c07047c10 */ /* 0x000fe2000fffe0ff */
[----:B------:R-:W-:Y:S01]  /*0700*/  UMOV UR6, 0xfffffff8 ;  /* 0xfffffff800067882 */ /* 0x000fe20000000000 */
[----:B------:R-:W-:Y:S02]  /*0710*/  ULOP3.LUT UR8, UR13, 0x3, URZ, 0xc0, !UPT ;  /* 0x000000030d087892 */ /* 0x000fe4000f8ec0ff */
[----:B------:R-:W-:Y:S02]  /*0720*/  ULOP3.LUT UR9, UR13, 0x7ffffff8, URZ, 0xc0, !UPT ;  /* 0x7ffffff80d097892 */ /* 0x000fe4000f8ec0ff */
[----:B------:R-:W-:-:S02]  /*0730*/  UIMAD UR5, UR5, UR6, 0x8 ;  /* 0x00000008050574a4 */ /* 0x000fc4000f8e0206 */
[----:B------:R-:W-:-:S11]  /*0740*/  UISETP.GE.U32.AND UP0, UPT, UR7, 0x7, UPT ;  /* 0x000000070700788c */ /* 0x000fd6000bf06070 */
.L_x_11:
[----:B------:R-:W0:Y:S08]  /*0750*/  LDC R9, c[0x0][0x390] ;  /* 0x0000e400ff097b82 */ /* 0x000e300000000800 */
[----:B------:R-:W1:Y:S01]  /*0760*/  LDC.64 R10, c[0x0][0x390] ;  /* 0x0000e400ff0a7b82 */ /* 0x000e620000000a00 */
[----:B0-----:R-:W-:Y:S01]  /*0770*/  IABS R5, R9 ;  /* 0x0000000900057213 */ /* 0x001fe20000000000 */
[----:B-1----:R-:W-:-:S03]  /*0780*/  IMAD R11, R11, R10, RZ ;  /* 0x0000000a0b0b7224 */ /* 0x002fc600078e02ff */
[----:B------:R-:W0:Y:S02]  /*0790*/  I2F.RP R10, R5 ;  /* 0x00000005000a7306 */ /* 0x000e240000209400 */
[----:B------:R-:W-:-:S06]  /*07a0*/  IABS R8, R11 ;  /* 0x0000000b00087213 */ /* 0x000fcc0000000000 */
[----:B------:R-:W1:Y:S08]  /*07b0*/  I2F.RP R14, R8 ;  /* 0x00000008000e7306 */ /* 0x000e700000209400 */
[----:B0-----:R-:W0:Y:S08]  /*07c0*/  MUFU.RCP R10, R10 ;  /* 0x0000000a000a7308 */ /* 0x001e300000001000 */
[----:B-1----:R-:W1:Y:S01]  /*07d0*/  MUFU.RCP R14, R14 ;  /* 0x0000000e000e7308 */ /* 0x002e620000001000 */
[----:B0-----:R-:W-:-:S07]  /*07e0*/  VIADD R12, R10, 0xffffffe ;  /* 0x0ffffffe0a0c7836 */ /* 0x001fce0000000000 */
[----:B------:R0:W2:Y:S01]  /*07f0*/  F2I.FTZ.U32.TRUNC.NTZ R13, R12 ;  /* 0x0000000c000d7305 */ /* 0x0000a2000021f000 */
[----:B-1----:R-:W-:Y:S02]  /*0800*/  IADD3 R6, PT, PT, R14, 0xffffffe, RZ ;  /* 0x0ffffffe0e067810 */ /* 0x002fe40007ffe0ff */
[----:B------:R-:W-:-:S05]  /*0810*/  IABS R14, R0 ;  /* 0x00000000000e7213 */ /* 0x000fca0000000000 */
[----:B------:R1:W3:Y:S01]  /*0820*/  F2I.FTZ.U32.TRUNC.NTZ R7, R6 ;  /* 0x0000000600077305 */ /* 0x0002e2000021f000 */
[----:B0-----:R-:W-:Y:S02]  /*0830*/  HFMA2 R12, -RZ, RZ, 0, 0 ;  /* 0x00000000ff0c7431 */ /* 0x001fe400000001ff */
[----:B--2---:R-:W-:Y:S02]  /*0840*/  IMAD.MOV R16, RZ, RZ, -R13 ;  /* 0x000000ffff107224 */ /* 0x004fe400078e0a0d */
[----:B-1----:R-:W-:Y:S02]  /*0850*/  HFMA2 R6, -RZ, RZ, 0, 0 ;  /* 0x00000000ff067431 */ /* 0x002fe400000001ff */
[----:B------:R-:W-:Y:S02]  /*0860*/  IMAD R15, R16, R5, RZ ;  /* 0x00000005100f7224 */ /* 0x000fe400078e02ff */
[----:B---3--:R-:W-:Y:S02]  /*0870*/  IMAD.MOV R10, RZ, RZ, -R7 ;  /* 0x000000ffff0a7224 */ /* 0x008fe400078e0a07 */
[----:B------:R-:W-:-:S03]  /*0880*/  IMAD.HI.U32 R13, R13, R15, R12 ;  /* 0x0000000f0d0d7227 */ /* 0x000fc600078e000c */
[----:B------:R-:W-:-:S03]  /*0890*/  MOV R15, R10 ;  /* 0x0000000a000f7202 */ /* 0x000fc60000000f00 */
[----:B------:R-:W-:-:S04]  /*08a0*/  IMAD.HI.U32 R10, R13, R14, RZ ;  /* 0x0000000e0d0a7227 */ /* 0x000fc800078e00ff */
[----:B------:R-:W-:Y:S01]  /*08b0*/  IMAD R13, R15, R8, RZ ;  /* 0x000000080f0d7224 */ /* 0x000fe200078e02ff */
[----:B------:R-:W-:Y:S01]  /*08c0*/  IABS R15, R11 ;  /* 0x0000000b000f7213 */ /* 0x000fe20000000000 */
[----:B------:R-:W-:Y:S02]  /*08d0*/  IMAD.MOV R12, RZ, RZ, -R10 ;  /* 0x000000ffff0c7224 */ /* 0x000fe400078e0a0a */
[----:B------:R-:W-:-:S04]  /*08e0*/  IMAD.HI.U32 R7, R7, R13, R6 ;  /* 0x0000000d07077227 */ /* 0x000fc800078e0006 */
[----:B------:R-:W-:Y:S02]  /*08f0*/  IMAD R6, R5, R12, R14 ;  /* 0x0000000c05067224 */ /* 0x000fe400078e020e */
[----:B------:R-:W-:Y:S02]  /*0900*/  IMAD.MOV R13, RZ, RZ, -R15 ;  /* 0x000000ffff0d7224 */ /* 0x000fe400078e0a0f */
[----:B------:R-:W-:Y:S01]  /*0910*/  IMAD.HI.U32 R7, R7, R14, RZ ;  /* 0x0000000e07077227 */ /* 0x000fe200078e00ff */
[----:B------:R-:W-:-:S03]  /*0920*/  ISETP.GT.U32.AND P3, PT, R5, R6, PT ;  /* 0x000000060500720c */ /* 0x000fc60003f64070 */
[----:B------:R-:W-:-:S05]  /*0930*/  IMAD R13, R7, R13, R14 ;  /* 0x0000000d070d7224 */ /* 0x000fca00078e020e */
[----:B------:R-:W-:-:S05]  /*0940*/  ISETP.GT.U32.AND P4, PT, R8, R13, PT ;  /* 0x0000000d0800720c */ /* 0x000fca0003f84070 */
[-C--:B------:R-:W-:Y:S02]  /*0950*/  @!P3 IADD3 R6, PT, PT, R6, -R5.reuse, RZ ;  /* 0x800000050606b210 */ /* 0x080fe40007ffe0ff */
[----:B------:R-:W-:Y:S02]  /*0960*/  @!P3 IADD3 R10, PT, PT, R10, 0x1, RZ ;  /* 0x000000010a0ab810 */ /* 0x000fe40007ffe0ff */
[----:B------:R-:W-:Y:S02]  /*0970*/  ISETP.GE.U32.AND P2, PT, R6, R5, PT ;  /* 0x000000050600720c */ /* 0x000fe40003f46070 */
[----:B------:R-:W-:Y:S02]  /*0980*/  LOP3.LUT R5, R0, R9, RZ, 0x3c, !PT ;  /* 0x0000000900057212 */ /* 0x000fe400078e3cff */
[----:B------:R-:W-:Y:S01]  /*0990*/  @!P4 IMAD.IADD R13, R13, 0x1, -R8 ;  /* 0x000000010d0dc824 */ /* 0x000fe200078e0a08 */
[----:B------:R-:W-:Y:S02]  /*09a0*/  ISETP.NE.AND P3, PT, R9, RZ, PT ;  /* 0x000000ff0900720c */ /* 0x000fe40003f65270 */
[----:B------:R-:W-:-:S02]  /*09b0*/  ISETP.GE.AND P0, PT, R5, RZ, PT ;  /* 0x000000ff0500720c */ /* 0x000fc40003f06270 */
[----:B------:R-:W-:Y:S02]  /*09c0*/  LOP3.LUT R5, R0, R11, RZ, 0x3c, !PT ;  /* 0x0000000b00057212 */ /* 0x000fe400078e3cff */
[----:B------:R-:W-:Y:S02]  /*09d0*/  ISETP.GE.U32.AND P1, PT, R13, R8, PT ;  /* 0x000000080d00720c */ /* 0x000fe40003f26070 */
[----:B------:R-:W-:Y:S01]  /*09e0*/  @P2 VIADD R10, R10, 0x1 ;  /* 0x000000010a0a2836 */ /* 0x000fe20000000000 */
[----:B------:R-:W-:Y:S02]  /*09f0*/  ISETP.GE.AND P2, PT, R5, RZ, PT ;  /* 0x000000ff0500720c */ /* 0x000fe40003f46270 */
[----:B------:R-:W-:Y:S01]  /*0a00*/  @!P4 IADD3 R7, PT, PT, R7, 0x1, RZ ;  /* 0x000000010707c810 */ /* 0x000fe20007ffe0ff */
[----:B------:R-:W-:Y:S01]  /*0a10*/  IMAD.MOV.U32 R5, RZ, RZ, R10 ;  /* 0x000000ffff057224 */ /* 0x000fe200078e000a */
[----:B------:R-:W-:Y:S01]  /*0a20*/  ISETP.NE.AND P4, PT, R11, RZ, PT ;  /* 0x000000ff0b00720c */ /* 0x000fe20003f85270 */
[----:B------:R-:W-:Y:S01]  /*0a30*/  IMAD.MOV.U32 R10, RZ, RZ, RZ ;  /* 0x000000ffff0a7224 */ /* 0x000fe200078e00ff */
[----:B------:R-:W-:Y:S01]  /*0a40*/  MOV R6, RZ ;  /* 0x000000ff00067202 */ /* 0x000fe20000000f00 */
[----:B------:R-:W-:Y:S01]  /*0a50*/  @!P0 IMAD.MOV R5, RZ, RZ, -R5 ;  /* 0x000000ffff058224 */ /* 0x000fe200078e0a05 */
[----:B------:R-:W-:-:S02]  /*0a60*/  @!P3 LOP3.LUT R5, RZ, R9, RZ, 0x33, !PT ;  /* 0x00000009ff05b212 */ /* 0x000fc400078e33ff */
[----:B------:R-:W-:-:S03]  /*0a70*/  @P1 IADD3 R7, PT, PT, R7, 0x1, RZ ;  /* 0x0000000107071810 */ /* 0x000fc60007ffe0ff */
[----:B------:R-:W-:Y:S01]  /*0a80*/  IMAD.MOV R8, RZ, RZ, -R5 ;  /* 0x000000ffff087224 */ /* 0x000fe200078e0a05 */
[----:B------:R-:W-:-:S03]  /*0a90*/  @!P2 IADD3 R7, PT, PT, -R7, RZ, RZ ;  /* 0x000000ff0707a210 */ /* 0x000fc60007ffe1ff */
[----:B------:R-:W-:Y:S01]  /*0aa0*/  @!P4 LOP3.LUT R7, RZ, R11, RZ, 0x33, !PT ;  /* 0x0000000bff07c212 */ /* 0x000fe200078e33ff */
[----:B------:R-:W-:-:S07]  /*0ab0*/  IMAD R8, R9, R8, R0 ;  /* 0x0000000809087224 */ /* 0x000fce00078e0200 */
.L_x_10:
[----:B------:R-:W-:Y:S01]  /*0ac0*/  IADD3 R9, PT, PT, R5, -R10, RZ ;  /* 0x8000000a05097210 */ /* 0x000fe20007ffe0ff */
[----:B------:R-:W-:Y:S02]  /*0ad0*/  IMAD R19, R2, R7, RZ ;  /* 0x0000000702137224 */ /* 0x000fe400078e02ff */
[----:B------:R-:W-:Y:S02]  /*0ae0*/  IMAD.MOV.U32 R21, RZ, RZ, RZ ;  /* 0x000000ffff157224 */ /* 0x000fe400078e00ff */
[----:B------:R-:W-:Y:S01]  /*0af0*/  IMAD R25, R9, R3, R9 ;  /* 0x0000000309197224 */ /* 0x000fe200078e0209 */
[----:B------:R-:W-:Y:S06]  /*0b00*/  BRA.U !UP0, `(.L_x_4) ;  /* 0x0000000508d87547 */ /* 0x000fec000b800000 */
[----:B------:R-:W0:Y:S01]  /*0b10*/  LDCU UR6, c[0x0][0x3a0] ;  /* 0x00007400ff0677ac */ /* 0x000e220008000800 */
[C---:B------:R-:W-:Y:S01]  /*0b20*/  VIADD R24, R8.reuse, 0xfffffffd ;  /* 0xfffffffd08187836 */ /* 0x040fe20000000000 */
[----:B------:R-:W-:Y:S01]  /*0b30*/  IADD3 R12, PT, PT, R8, R19, RZ ;  /* 0x00000013080c7210 */ /* 0x000fe20007ffe0ff */
[----:B------:R-:W1:Y:S01]  /*0b40*/  LDCU UR7, c[0x0][0x39c] ;  /* 0x00007380ff0777ac */ /* 0x000e620008000800 */
[C-C-:B------:R-:W-:Y:S02]  /*0b50*/  IADD3 R11, PT, PT, R25.reuse, R8, R19.reuse ;  /* 0x00000008190b7210 */ /* 0x140fe40007ffe013 */
[----:B------:R-:W-:Y:S01]  /*0b60*/  IADD3 R19, PT, PT, R25, R24, R19 ;  /* 0x0000001819137210 */ /* 0x000fe20007ffe013 */
[C---:B------:R-:W-:Y:S01]  /*0b70*/  VIADD R14, R12.reuse, 0xfffffff9 ;  /* 0xfffffff90c0e7836 */ /* 0x040fe20000000000 */
[C---:B------:R-:W-:Y:S01]  /*0b80*/  IADD3 R18, PT, PT, R12.reuse, -0x4, RZ ;  /* 0xfffffffc0c127810 */ /* 0x040fe20007ffe0ff */
[----:B------:R-:W-:Y:S01]  /*0b90*/  UIADD3 UR12, UPT, UPT, -UR9, URZ, URZ ;  /* 0x000000ff090c7290 */ /* 0x000fe2000fffe1ff */
[----:B------:R-:W-:Y:S01]  /*0ba0*/  IADD3 R16, PT, PT, R12, -0x6, RZ ;  /* 0xfffffffa0c107810 */ /* 0x000fe20007ffe0ff */
[----:B------:R-:W-:Y:S01]  /*0bb0*/  IMAD.IADD R13, R14, 0x1, R25 ;  /* 0x000000010e0d7824 */ /* 0x000fe200078e0219 */
[-C--:B------:R-:W-:Y:S01]  /*0bc0*/  IADD3 R17, PT, PT, R18, R25.reuse, RZ ;  /* 0x0000001912117210 */ /* 0x080fe20007ffe0ff */
[----:B------:R-:W-:Y:S01]  /*0bd0*/  VIADD R12, R12, 0xffffffff ;  /* 0xffffffff0c0c7836 */ /* 0x000fe20000000000 */
[----:B------:R-:W-:-:S02]  /*0be0*/  IADD3 R15, PT, PT, R16, R25, RZ ;  /* 0x00000019100f7210 */ /* 0x000fc40007ffe0ff */
[----:B------:R-:W-:Y:S01]  /*0bf0*/  ISETP.GT.AND P6, PT, R9, R4, PT ;  /* 0x000000040900720c */ /* 0x000fe20003fc4270 */
[--C-:B0-----:R-:W-:Y:S02]  /*0c00*/  IMAD R19, R19, UR6, R10.reuse ;  /* 0x0000000613137c24 */ /* 0x101fe4000f8e020a */
[--C-:B------:R-:W-:Y:S02]  /*0c10*/  IMAD R20, R17, UR6, R10.reuse ;  /* 0x0000000611147c24 */ /* 0x100fe4000f8e020a */
[----:B-1----:R-:W-:Y:S01]  /*0c20*/  IMAD R23, R19, UR7, RZ ;  /* 0x0000000713177c24 */ /* 0x002fe2000f8e02ff */
[C---:B------:R-:W-:Y:S01]  /*0c30*/  IADD3 R19, PT, PT, R13.reuse, 0x5, RZ ;  /* 0x000000050d137810 */ /* 0x040fe20007ffe0ff */
[----:B------:R-:W-:Y:S02]  /*0c40*/  IMAD.IADD R25, R12, 0x1, R25 ;  /* 0x000000010c197824 */ /* 0x000fe400078e0219 */
[C---:B------:R-:W-:Y:S02]  /*0c50*/  VIADD R17, R13.reuse, 0x2 ;  /* 0x000000020d117836 */ /* 0x040fe40000000000 */
[----:B------:R-:W-:-:S02]  /*0c60*/  IMAD R13, R13, UR6, R10 ;  /* 0x000000060d0d7c24 */ /* 0x000fc4000f8e020a */
[--C-:B------:R-:W-:Y:S01]  /*0c70*/  IMAD R21, R11, UR6, R10.reuse ;  /* 0x000000060b157c24 */ /* 0x100fe2000f8e020a */
[----:B------:R-:W-:Y:S01]  /*0c80*/  MOV R11, UR12 ;  /* 0x0000000c000b7c02 */ /* 0x000fe20008000f00 */
[--C-:B------:R-:W-:Y:S02]  /*0c90*/  IMAD R15, R15, UR6, R10.reuse ;  /* 0x000000060f0f7c24 */ /* 0x100fe4000f8e020a */
[--C-:B------:R-:W-:Y:S02]  /*0ca0*/  IMAD R25, R25, UR6, R10.reuse ;  /* 0x0000000619197c24 */ /* 0x100fe4000f8e020a */
[--C-:B------:R-:W-:Y:S02]  /*0cb0*/  IMAD R17, R17, UR6, R10.reuse ;  /* 0x0000000611117c24 */ /* 0x100fe4000f8e020a */
[----:B------:R-:W-:Y:S02]  /*0cc0*/  IMAD R14, R19, UR6, R10 ;  /* 0x00000006130e7c24 */ /* 0x000fe4000f8e020a */
[----:B------:R-:W-:-:S02]  /*0cd0*/  IMAD R18, R13, UR7, RZ ;  /* 0x000000070d127c24 */ /* 0x000fc4000f8e02ff */
[----:B------:R-:W-:Y:S02]  /*0ce0*/  IMAD R21, R21, UR7, RZ ;  /* 0x0000000715157c24 */ /* 0x000fe4000f8e02ff */
[----:B------:R-:W-:Y:S02]  /*0cf0*/  IMAD R22, R15, UR7, RZ ;  /* 0x000000070f167c24 */ /* 0x000fe4000f8e02ff */
[----:B------:R-:W-:Y:S02]  /*0d00*/  IMAD R20, R20, UR7, RZ ;  /* 0x0000000714147c24 */ /* 0x000fe4000f8e02ff */
[----:B------:R-:W-:Y:S02]  /*0d10*/  IMAD R12, R25, UR7, RZ ;  /* 0x00000007190c7c24 */ /* 0x000fe4000f8e02ff */
[----:B------:R-:W-:Y:S02]  /*0d20*/  IMAD R19, R17, UR7, RZ ;  /* 0x0000000711137c24 */ /* 0x000fe4000f8e02ff */
[----:B------:R-:W-:-:S07]  /*0d30*/  IMAD R13, R14, UR7, RZ ;  /* 0x000000070e0d7c24 */ /* 0x000fce000f8e02ff */
.L_x_5:
[C---:B------:R-:W-:Y:S02]  /*0d40*/  VIADD R14, R24.reuse, 0x3 ;  /* 0x00000003180e7836 */ /* 0x040fe40000000000 */
[----:B------:R-:W-:-:S03]  /*0d50*/  VIADD R26, R24, 0x1 ;  /* 0x00000001181a7836 */ /* 0x000fc60000000000 */
[C---:B------:R-:W-:Y:S02]  /*0d60*/  ISETP.GT.OR P0, PT, R14.reuse, R3, P6 ;  /* 0x000000030e00720c */ /* 0x040fe40003704670 */
[----:B------:R-:W-:Y:S02]  /*0d70*/  LOP3.LUT R14, R14, R9, RZ, 0xfc, !PT ;  /* 0x000000090e0e7212 */ /* 0x000fe400078efcff */
[----:B------:R-:W-:Y:S02]  /*0d80*/  ISETP.GT.OR P2, PT, R26, R3, P6 ;  /* 0x000000031a00720c */ /* 0x000fe40003744670 */
[----:B------:R-:W-:Y:S02]  /*0d90*/  ISETP.LT.OR P0, PT, R14, RZ, P0 ;  /* 0x000000ff0e00720c */ /* 0x000fe40000701670 */
[----:B------:R-:W-:Y:S02]  /*0da0*/  IADD3 R14, PT, PT, R24, 0x2, RZ ;  /* 0x00000002180e7810 */ /* 0x000fe40007ffe0ff */
[----:B------:R-:W-:-:S02]  /*0db0*/  LOP3.LUT R26, R26, R9, RZ, 0xfc, !PT ;  /* 0x000000091a1a7212 */ /* 0x000fc400078efcff */
[C---:B------:R-:W-:Y:S02]  /*0dc0*/  ISETP.GT.OR P1, PT, R14.reuse, R3, P6 ;  /* 0x000000030e00720c */ /* 0x040fe40003724670 */
[----:B------:R-:W-:Y:S02]  /*0dd0*/  LOP3.LUT R14, R14, R9, RZ, 0xfc, !PT ;  /* 0x000000090e0e7212 */ /* 0x000fe400078efcff */
[----:B------:R-:W-:Y:S02]  /*0de0*/  ISETP.LT.OR P2, PT, R26, RZ, P2 ;  /* 0x000000ff1a00720c */ /* 0x000fe40001741670 */
[----:B------:R-:W-:Y:S02]  /*0df0*/  ISETP.LT.OR P1, PT, R14, RZ, P1 ;  /* 0x000000ff0e00720c */ /* 0x000fe40000f21670 */
[----:B------:R-:W0:Y:S11]  /*0e00*/  @!P0 LDC.64 R14, c[0x0][0x388] ;  /* 0x0000e200ff0e8b82 */ /* 0x000e360000000a00 */
[----:B------:R-:W1:Y:S01]  /*0e10*/  @!P1 LDC.64 R16, c[0x0][0x388] ;  /* 0x0000e200ff109b82 */ /* 0x000e620000000a00 */
[----:B------:R-:W-:-:S02]  /*0e20*/  @!P1 IADD3 R29, PT, PT, R12, 0x1, RZ ;  /* 0x000000010c1d9810 */ /* 0x000fc40007ffe0ff */
[----:B------:R-:W-:Y:S01]  /*0e30*/  ISETP.GT.OR P3, PT, R24, R3, P6 ;  /* 0x000000031800720c */ /* 0x000fe20003764670 */
[----:B0-----:R-:W-:-:S04]  /*0e40*/  @!P0 IMAD.WIDE R26, R21, 0x4, R14 ;  /* 0x00000004151a8825 */ /* 0x001fc800078e020e */
[----:B------:R-:W0:Y:S02]  /*0e50*/  @!P2 LDC.64 R14, c[0x0][0x388] ;  /* 0x0000e200ff0eab82 */ /* 0x000e240000000a00 */
[----:B------:R2:W3:Y:S01]  /*0e60*/  @!P0 LDG.E R27, desc[UR10][R26.64] ;  /* 0x0000000a1a1b8981 */ /* 0x0004e2000c1e1900 */
[----:B-1----:R-:W-:Y:S01]  /*0e70*/  @!P1 IMAD.WIDE R28, R29, 0x4, R16 ;  /* 0x000000041d1c9825 */ /* 0x002fe200078e0210 */
[----:B------:R-:W-:-:S04]  /*0e80*/  LOP3.LUT R16, R24, R9, RZ, 0xfc, !PT ;  /* 0x0000000918107212 */ /* 0x000fc800078efcff */
[----:B------:R-:W-:Y:S01]  /*0e90*/  ISETP.LT.OR P3, PT, R16, RZ, P3 ;  /* 0x000000ff1000720c */ /* 0x000fe20001f61670 */
[----:B------:R-:W-:Y:S01]  /*0ea0*/  @!P2 VIADD R17, R13, 0x2 ;  /* 0x000000020d11a836 */ /* 0x000fe20000000000 */
[----:B------:R1:W4:Y:S03]  /*0eb0*/  @!P1 LDG.E R29, desc[UR10][R28.64] ;  /* 0x0000000a1c1d9981 */ /* 0x000326000c1e1900 */
[----:B0-----:R-:W-:-:S08]  /*0ec0*/  @!P2 IMAD.WIDE R14, R17, 0x4, R14 ;  /* 0x00000004110ea825 */ /* 0x001fd000078e020e */
[----:B------:R-:W0:Y:S01]  /*0ed0*/  @!P3 LDC.64 R16, c[0x0][0x388] ;  /* 0x0000e200ff10bb82 */ /* 0x000e220000000a00 */
[----:B--2---:R-:W-:Y:S01]  /*0ee0*/  @!P3 IADD3 R26, PT, PT, R23, 0x3, RZ ;  /* 0x00000003171ab810 */ /* 0x004fe20007ffe0ff */
[----:B------:R2:W5:Y:S04]  /*0ef0*/  @!P2 LDG.E R25, desc[UR10][R14.64] ;  /* 0x0000000a0e19a981 */ /* 0x000568000c1e1900 */
[----:B0-----:R-:W-:-:S05]  /*0f00*/  @!P3 IMAD.WIDE R16, R26, 0x4, R16 ;  /* 0x000000041a10b825 */ /* 0x001fca00078e0210 */
[----:B------:R0:W5:Y:S01]  /*0f10*/  @!P3 LDG.E R26, desc[UR10][R16.64] ;  /* 0x0000000a101ab981 */ /* 0x000162000c1e1900 */
[C---:B-1----:R-:W-:Y:S01]  /*0f20*/  IADD3 R28, PT, PT, R24.reuse, -0x2, RZ ;  /* 0xfffffffe181c7810 */ /* 0x042fe20007ffe0ff */
[----:B--2---:R-:W-:-:S03]  /*0f30*/  VIADD R14, R24, 0xffffffff ;  /* 0xffffffff180e7836 */ /* 0x004fc60000000000 */
[C---:B------:R-:W-:Y:S02]  /*0f40*/  ISETP.GT.OR P5, PT, R28.reuse, R3, P6 ;  /* 0x000000031c00720c */ /* 0x040fe400037a4670 */
[----:B------:R-:W-:Y:S02]  /*0f50*/  LOP3.LUT R28, R28, R9, RZ, 0xfc, !PT ;  /* 0x000000091c1c7212 */ /* 0x000fe400078efcff */
[C---:B------:R-:W-:Y:S02]  /*0f60*/  ISETP.GT.OR P4, PT, R14.reuse, R3, P6 ;  /* 0x000000030e00720c */ /* 0x040fe40003784670 */
[----:B------:R-:W-:Y:S02]  /*0f70*/  LOP3.LUT R14, R14, R9, RZ, 0xfc, !PT ;  /* 0x000000090e0e7212 */ /* 0x000fe400078efcff */
[----:B------:R-:W-:Y:S01]  /*0f80*/  ISETP.LT.OR P5, PT, R28, RZ, P5 ;  /* 0x000000ff1c00720c */ /* 0x000fe20002fa1670 */
[----:B------:R-:W-:Y:S01]  /*0f90*/  VIADD R28, R24, 0xfffffffd ;  /* 0xfffffffd181c7836 */ /* 0x000fe20000000000 */
[----:B------:R-:W-:-:S11]  /*0fa0*/  ISETP.LT.OR P4, PT, R14, RZ, P4 ;  /* 0x000000ff0e00720c */ /* 0x000fd60002781670 */
[----:B0-----:R-:W0:Y:S08]  /*0fb0*/  @!P5 LDC.64 R16, c[0x0][0x388] ;  /* 0x0000e200ff10db82 */ /* 0x001e300000000a00 */
[----:B------:R-:W1:Y:S01]  /*0fc0*/  @!P4 LDC.64 R14, c[0x0][0x388] ;  /* 0x0000e200ff0ecb82 */ /* 0x000e620000000a00 */
[----:B---3--:R-:W-:Y:S01]  /*0fd0*/  @!P0 FADD R6, R6, R27 ;  /* 0x0000001b06068221 */ /* 0x008fe20000000000 */
[----:B------:R-:W-:-:S02]  /*0fe0*/  ISETP.GT.OR P0, PT, R28, R3, P6 ;  /* 0x000000031c00720c */ /* 0x000fc40003704670 */
[----:B------:R-:W-:Y:S02]  /*0ff0*/  LOP3.LUT R28, R28, R9, RZ, 0xfc, !PT ;  /* 0x000000091c1c7212 */ /* 0x000fe400078efcff */
[----:B------:R-:W-:Y:S02]  /*1000*/  @!P5 IADD3 R27, PT, PT, R19, 0x5, RZ ;  /* 0x00000005131bd810 */ /* 0x000fe40007ffe0ff */
[----:B------:R-:W-:Y:S01]  /*1010*/  ISETP.LT.OR P0, PT, R28, RZ, P0 ;  /* 0x000000ff1c00720c */ /* 0x000fe20000701670 */
[----:B----4-:R-:W-:-:S04]  /*1020*/  @!P1 FADD R6, R6, R29 ;  /* 0x0000001d06069221 */ /* 0x010fc80000000000 */
[----:B-----5:R-:W-:Y:S01]  /*1030*/  @!P2 FADD R6, R6, R25 ;  /* 0x000000190606a221 */ /* 0x020fe20000000000 */
[----:B------:R-:W-:-:S04]  /*1040*/  @!P4 VIADD R25, R20, 0x4 ;  /* 0x000000041419c836 */ /* 0x000fc80000000000 */
[----:B-1----:R-:W-:-:S04]  /*1050*/  @!P4 IMAD.WIDE R14, R25, 0x4, R14 ;  /* 0x00000004190ec825 */ /* 0x002fc800078e020e */
[----:B------:R-:W-:Y:S01]  /*1060*/  VIADD R25, R24, 0xfffffffc ;  /* 0xfffffffc18197836 */ /* 0x000fe20000000000 */
[----:B------:R-:W-:Y:S01]  /*1070*/  @!P0 IADD3 R29, PT, PT, R22, 0x6, RZ ;  /* 0x00000006161d8810 */ /* 0x000fe20007ffe0ff */
[----:B------:R-:W2:Y:S03]  /*1080*/  @!P4 LDG.E R15, desc[UR10][R14.64] ;  /* 0x0000000a0e0fc981 */ /* 0x000ea6000c1e1900 */
[C---:B------:R-:W-:Y:S02]  /*1090*/  ISETP.GT.OR P1, PT, R25.reuse, R3, P6 ;  /* 0x000000031900720c */ /* 0x040fe40003724670 */
[----:B------:R-:W-:Y:S01]  /*10a0*/  LOP3.LUT R25, R25, R9, RZ, 0xfc, !PT ;  /* 0x0000000919197212 */ /* 0x000fe200078efcff */
[----:B------:R-:W-:Y:S01]  /*10b0*/  @!P3 FADD R6, R6, R26 ;  /* 0x0000001a0606b221 */ /* 0x000fe20000000000 */
[----:B0-----:R-:W-:Y:S02]  /*10c0*/  @!P5 IMAD.WIDE R26, R27, 0x4, R16 ;  /* 0x000000041b1ad825 */ /* 0x001fe400078e0210 */
[----:B------:R-:W0:Y:S01]  /*10d0*/  @!P0 LDC.64 R16, c[0x0][0x388] ;  /* 0x0000e200ff108b82 */ /* 0x000e220000000a00 */
[----:B------:R-:W-:-:S03]  /*10e0*/  ISETP.LT.OR P1, PT, R25, RZ, P1 ;  /* 0x000000ff1900720c */ /* 0x000fc60000f21670 */
[----:B------:R-:W3:Y:S01]  /*10f0*/  @!P5 LDG.E R27, desc[UR10][R26.64] ;  /* 0x0000000a1a1bd981 */ /* 0x000ee2000c1e1900 */
[----:B0-----:R-:W-:-:S09]  /*1100*/  @!P0 IMAD.WIDE R28, R29, 0x4, R16 ;  /* 0x000000041d1c8825 */ /* 0x001fd200078e0210 */
[----:B------:R-:W0:Y:S01]  /*1110*/  @!P1 LDC.64 R16, c[0x0][0x388] ;  /* 0x0000e200ff109b82 */ /* 0x000e220000000a00 */
[----:B------:R-:W4:Y:S01]  /*1120*/  @!P0 LDG.E R29, desc[UR10][R28.64] ;  /* 0x0000000a1c1d8981 */ /* 0x000f22000c1e1900 */
[----:B------:R-:W-:-:S05]  /*1130*/  @!P1 IADD3 R25, PT, PT, R18, 0x7, RZ ;  /* 0x0000000712199810 */ /* 0x000fca0007ffe0ff */
[----:B0-----:R-:W-:-:S06]  /*1140*/  @!P1 IMAD.WIDE R16, R25, 0x4, R16 ;  /* 0x0000000419109825 */ /* 0x001fcc00078e0210 */
[----:B------:R-:W5:Y:S01]  /*1150*/  @!P1 LDG.E R17, desc[UR10][R16.64] ;  /* 0x0000000a10119981 */ /* 0x000f62000c1e1900 */
[----:B------:R-:W-:Y:S01]  /*1160*/  VIADD R11, R11, 0x8 ;  /* 0x000000080b0b7836 */ /* 0x000fe20000000000 */
[----:B------:R-:W-:Y:S01]  /*1170*/  IADD3 R24, PT, PT, R24, -0x8, RZ ;  /* 0xfffffff818187810 */ /* 0x000fe20007ffe0ff */
[----:B------:R-:W-:Y:S01]  /*1180*/  VIADD R23, R23, UR5 ;  /* 0x0000000517177c36 */ /* 0x000fe20008000000 */
[----:B------:R-:W-:Y:S01]  /*1190*/  IADD3 R13, PT, PT, R13, UR5, RZ ;  /* 0x000000050d0d7c10 */ /* 0x000fe2000fffe0ff */
[----:B------:R-:W-:Y:S01]  /*11a0*/  VIADD R12, R12, UR5 ;  /* 0x000000050c0c7c36 */ /* 0x000fe20008000000 */
[----:B------:R-:W-:Y:S01]  /*11b0*/  IADD3 R20, PT, PT, R20, UR5, RZ ;  /* 0x0000000514147c10 */ /* 0x000fe2000fffe0ff */
[----:B------:R-:W-:Y:S01]  /*11c0*/  VIADD R19, R19, UR5 ;  /* 0x0000000513137c36 */ /* 0x000fe20008000000 */
[----:B------:R-:W-:Y:S01]  /*11d0*/  IADD3 R22, PT, PT, R22, UR5, RZ ;  /* 0x0000000516167c10 */ /* 0x000fe2000fffe0ff */
[----:B------:R-:W-:Y:S01]  /*11e0*/  VIADD R18, R18, UR5 ;  /* 0x0000000512127c36 */ /* 0x000fe20008000000 */
[----:B------:R-:W-:Y:S01]  /*11f0*/  IADD3 R21, PT, PT, R21, UR5, RZ ;  /* 0x0000000515157c10 */ /* 0x000fe2000fffe0ff */
[----:B--2---:R-:W-:-:S04]  /*1200*/  @!P4 FADD R6, R6, R15 ;  /* 0x0000000f0606c221 */ /* 0x004fc80000000000 */
[----:B---3--:R-:W-:-:S04]  /*1210*/  @!P5 FADD R6, R6, R27 ;  /* 0x0000001b0606d221 */ /* 0x008fc80000000000 */
[----:B----4-:R-:W-:Y:S01]  /*1220*/  @!P0 FADD R6, R6, R29 ;  /* 0x0000001d06068221 */ /* 0x010fe20000000000 */
[----:B------:R-:W-:-:S03]  /*1230*/  ISETP.NE.AND P0, PT, R11, RZ, PT ;  /* 0x000000ff0b00720c */ /* 0x000fc60003f05270 */
[----:B-----5:R-:W-:-:S10]  /*1240*/  @!P1 FADD R6, R6, R17 ;  /* 0x0000001106069221 */ /* 0x020fd40000000000 */
[----:B------:R-:W-:Y:S05]  /*1250*/  @P0 BRA `(.L_x_5) ;  /* 0xfffffff800b80947 */ /* 0x000fea000383ffff */
[----:B------:R-:W-:-:S07]  /*1260*/  IMAD.U32 R21, RZ, RZ, UR9 ;  /* 0x00000009ff157e24 */ /* 0x000fce000f8e00ff */
.L_x_4:
[----:B------:R-:W0:Y:S02]  /*1270*/  LDCU UR6, c[0x0][0x39c] ;  /* 0x00007380ff0677ac */ /* 0x000e240008000800 */
[----:B0-----:R-:W-:-:S04]  /*1280*/  ULOP3.LUT UR6, UR6, 0x7, URZ, 0xc0, !UPT ;  /* 0x0000000706067892 */ /* 0x001fc8000f8ec0ff */
[----:B------:R-:W-:-:S09]  /*1290*/  UISETP.NE.AND UP1, UPT, UR6, URZ, UPT ;  /* 0x000000ff0600728c */ /* 0x000fd2000bf25270 */
[----:B------:R-:W-:Y:S05]  /*12a0*/  BRA.U !UP1, `(.L_x_6) ;  /* 0x0000000509e87547 */ /* 0x000fea000b800000 */
[----:B------:R-:W-:Y:S01]  /*12b0*/  UIADD3 UR6, UPT, UPT, UR6, -0x1, URZ ;  /* 0xffffffff06067890 */ /* 0x000fe2000fffe0ff */
[----:B------:R-:W-:Y:S01]  /*12c0*/  IMAD R11, R2, R7, RZ ;  /* 0x00000007020b7224 */ /* 0x000fe200078e02ff */
[----:B------:R-:W-:Y:S02]  /*12d0*/  UISETP.NE.AND UP2, UPT, UR8, URZ, UPT ;  /* 0x000000ff0800728c */ /* 0x000fe4000bf45270 */
[----:B------:R-:W-:-:S09]  /*12e0*/  UISETP.GE.U32.AND UP1, UPT, UR6, 0x3, UPT ;  /* 0x000000030600788c */ /* 0x000fd2000bf26070 */
[----:B------:R-:W-:Y:S05]  /*12f0*/  BRA.U !UP1, `(.L_x_7) ;  /* 0x0000000109f07547 */ /* 0x000fea000b800000 */
[C---:B------:R-:W-:Y:S01]  /*1300*/  IADD3 R29, PT, PT, R21.reuse, 0x1, RZ ;  /* 0x00000001151d7810 */ /* 0x040fe20007ffe0ff */
[----:B------:R-:W-:Y:S01]  /*1310*/  VIADD R27, R21, 0x2 ;  /* 0x00000002151b7836 */ /* 0x000fe20000000000 */
[----:B------:R-:W-:Y:S02]  /*1320*/  ISETP.GT.AND P3, PT, R9, R4, PT ;  /* 0x000000040900720c */ /* 0x000fe40003f64270 */
[----:B------:R-:W-:Y:S01]  /*1330*/  IADD3 R22, PT, PT, R5, -R10, RZ ;  /* 0x8000000a05167210 */ /* 0x000fe20007ffe0ff */
[C---:B------:R-:W-:Y:S01]  /*1340*/  IMAD.IADD R12, R8.reuse, 0x1, -R29 ;  /* 0x00000001080c7824 */ /* 0x040fe200078e0a1d */
[C---:B------:R-:W-:Y:S01]  /*1350*/  IADD3 R20, PT, PT, R8.reuse, -R21, RZ ;  /* 0x8000001508147210 */ /* 0x040fe20007ffe0ff */
[----:B------:R-:W-:Y:S01]  /*1360*/  IMAD.IADD R18, R8, 0x1, -R27 ;  /* 0x0000000108127824 */ /* 0x000fe200078e0a1b */
[----:B------:R-:W-:Y:S01]  /*1370*/  IADD3 R23, PT, PT, R21, 0x3, RZ ;  /* 0x0000000315177810 */ /* 0x000fe20007ffe0ff */
[-C--:B------:R-:W-:Y:S01]  /*1380*/  IMAD R22, R22, R3.reuse, R22 ;  /* 0x0000000316167224 */ /* 0x080fe200078e0216 */
[----:B------:R-:W-:-:S02]  /*1390*/  ISETP.GT.OR P0, PT, R12, R3, P3 ;  /* 0x000000030c00720c */ /* 0x000fc40001f04670 */
[----:B------:R-:W-:Y:S02]  /*13a0*/  LOP3.LUT R13, R12, R9, RZ, 0xfc, !PT ;  /* 0x000000090c0d7212 */ /* 0x000fe400078efcff */
[C---:B------:R-:W-:Y:S02]  /*13b0*/  ISETP.GT.OR P1, PT, R20.reuse, R3, P3 ;  /* 0x000000031400720c */ /* 0x040fe40001f24670 */
[----:B------:R-:W-:Y:S02]  /*13c0*/  ISETP.LT.OR P0, PT, R13, RZ, P0 ;  /* 0x000000ff0d00720c */ /* 0x000fe40000701670 */
[----:B------:R-:W-:Y:S02]  /*13d0*/  LOP3.LUT R13, R20, R9, RZ, 0xfc, !PT ;  /* 0x00000009140d7212 */ /* 0x000fe400078efcff */
[C---:B------:R-:W-:Y:S02]  /*13e0*/  ISETP.GT.OR P2, PT, R18.reuse, R3, P3 ;  /* 0x000000031200720c */ /* 0x040fe40001f44670 */
[----:B------:R-:W-:-:S02]  /*13f0*/  LOP3.LUT R15, R18, R9, RZ, 0xfc, !PT ;  /* 0x00000009120f7212 */ /* 0x000fc400078efcff */
[----:B------:R-:W-:Y:S01]  /*1400*/  IADD3 R25, PT, PT, R11, R22, RZ ;  /* 0x000000160b197210 */ /* 0x000fe20007ffe0ff */
[----:B------:R-:W-:Y:S01]  /*1410*/  IMAD.IADD R22, R8, 0x1, -R23 ;  /* 0x0000000108167824 */ /* 0x000fe200078e0a17 */
[----:B------:R-:W-:Y:S02]  /*1420*/  ISETP.LT.OR P1, PT, R13, RZ, P1 ;  /* 0x000000ff0d00720c */ /* 0x000fe40000f21670 */
[----:B------:R-:W-:Y:S01]  /*1430*/  ISETP.LT.OR P2, PT, R15, RZ, P2 ;  /* 0x000000ff0f00720c */ /* 0x000fe20001741670 */
[----:B------:R-:W0:Y:S01]  /*1440*/  @!P0 LDC R14, c[0x0][0x3a0] ;  /* 0x0000e800ff0e8b82 */ /* 0x000e220000000800 */
[----:B------:R-:W-:Y:S01]  /*1450*/  @!P0 IMAD.IADD R13, R25, 0x1, R12 ;  /* 0x00000001190d8824 */ /* 0x000fe200078e020c */
[C---:B------:R-:W-:Y:S02]  /*1460*/  ISETP.GT.OR P3, PT, R22.reuse, R3, P3 ;  /* 0x000000031600720c */ /* 0x040fe40001f64670 */
[----:B------:R-:W-:-:S04]  /*1470*/  LOP3.LUT R15, R22, R9, RZ, 0xfc, !PT ;  /* 0x00000009160f7212 */ /* 0x000fc800078efcff */
[----:B------:R-:W1:Y:S01]  /*1480*/  @!P0 LDC R16, c[0x0][0x39c] ;  /* 0x0000e700ff108b82 */ /* 0x000e620000000800 */
[----:B------:R-:W-:Y:S02]  /*1490*/  ISETP.LT.OR P3, PT, R15, RZ, P3 ;  /* 0x000000ff0f00720c */ /* 0x000fe40001f61670 */
[C---:B------:R-:W-:Y:S01]  /*14a0*/  @!P1 IADD3 R15, PT, PT, R25.reuse, R20, RZ ;  /* 0x00000014190f9210 */ /* 0x040fe20007ffe0ff */
[----:B------:R-:W-:-:S04]  /*14b0*/  @!P2 IMAD.IADD R18, R25, 0x1, R18 ;  /* 0x000000011912a824 */ /* 0x000fc800078e0212 */
[----:B------:R-:W2:Y:S06]  /*14c0*/  @!P1 LDC R19, c[0x0][0x3a0] ;  /* 0x0000e800ff139b82 */ /* 0x000eac0000000800 */
[----:B------:R-:W-:Y:S01]  /*14d0*/  @!P3 IADD3 R25, PT, PT, R25, R22, RZ ;  /* 0x000000161919b210 */ /* 0x000fe20007ffe0ff */
[----:B0-----:R-:W-:Y:S01]  /*14e0*/  @!P0 IMAD R13, R13, R14, R10 ;  /* 0x0000000e0d0d8224 */ /* 0x001fe200078e020a */
[----:B------:R-:W0:Y:S03]  /*14f0*/  @!P1 LDC R12, c[0x0][0x39c] ;  /* 0x0000e700ff0c9b82 */ /* 0x000e260000000800 */
[----:B-1----:R-:W-:-:S05]  /*1500*/  @!P0 IMAD R29, R13, R16, R29 ;  /* 0x000000100d1d8224 */ /* 0x002fca00078e021d */
[----:B------:R-:W1:Y:S01]  /*1510*/  @!P2 LDC R14, c[0x0][0x39c] ;  /* 0x0000e700ff0eab82 */ /* 0x000e620000000800 */
[----:B--2---:R-:W-:-:S07]  /*1520*/  @!P1 IMAD R15, R15, R19, R10 ;  /* 0x000000130f0f9224 */ /* 0x004fce00078e020a */
[----:B------:R-:W2:Y:S08]  /*1530*/  @!P2 LDC R13, c[0x0][0x3a0] ;  /* 0x0000e800ff0dab82 */ /* 0x000eb00000000800 */
[----:B------:R-:W3:Y:S01]  /*1540*/  @!P1 LDC.64 R16, c[0x0][0x388] ;  /* 0x0000e200ff109b82 */ /* 0x000ee20000000a00 */
[----:B0-----:R-:W-:-:S07]  /*1550*/  @!P1 IMAD R15, R15, R12, R21 ;  /* 0x0000000c0f0f9224 */ /* 0x001fce00078e0215 */
[----:B------:R-:W0:Y:S01]  /*1560*/  @!P3 LDC R22, c[0x0][0x3a0] ;  /* 0x0000e800ff16bb82 */ /* 0x000e220000000800 */
[----:B--2---:R-:W-:-:S07]  /*1570*/  @!P2 IMAD R13, R18, R13, R10 ;  /* 0x0000000d120da224 */ /* 0x004fce00078e020a */
[----:B------:R-:W2:Y:S01]  /*1580*/  @!P3 LDC R20, c[0x0][0x39c] ;  /* 0x0000e700ff14bb82 */ /* 0x000ea20000000800 */
[----:B-1----:R-:W-:Y:S02]  /*1590*/  @!P2 IMAD R27, R13, R14, R27 ;  /* 0x0000000e0d1ba224 */ /* 0x002fe400078e021b */
[----:B---3--:R-:W-:-:S05]  /*15a0*/  @!P1 IMAD.WIDE R16, R15, 0x4, R16 ;  /* 0x000000040f109825 */ /* 0x008fca00078e0210 */
[----:B------:R-:W1:Y:S01]  /*15b0*/  @!P0 LDC.64 R18, c[0x0][0x388] ;  /* 0x0000e200ff128b82 */ /* 0x000e620000000a00 */
[----:B------:R-:W3:Y:S01]  /*15c0*/  @!P1 LDG.E R17, desc[UR10][R16.64] ;  /* 0x0000000a10119981 */ /* 0x000ee2000c1e1900 */
[----:B0-----:R-:W-:-:S06]  /*15d0*/  @!P3 IMAD R22, R25, R22, R10 ;  /* 0x000000161916b224 */ /* 0x001fcc00078e020a */
[----:B------:R-:W0:Y:S08]  /*15e0*/  @!P2 LDC.64 R12, c[0x0][0x388] ;  /* 0x0000e200ff0cab82 */ /* 0x000e300000000a00 */
[----:B------:R-:W4:Y:S01]  /*15f0*/  @!P3 LDC.64 R14, c[0x0][0x388] ;  /* 0x0000e200ff0ebb82 */ /* 0x000f220000000a00 */
[----:B--2---:R-:W-:Y:S02]  /*1600*/  @!P3 IMAD R23, R22, R20, R23 ;  /* 0x000000141617b224 */ /* 0x004fe400078e0217 */
[----:B-1----:R-:W-:-:S06]  /*1610*/  @!P0 IMAD.WIDE R18, R29, 0x4, R18 ;  /* 0x000000041d128825 */ /* 0x002fcc00078e0212 */
[----:B------:R-:W2:Y:S01]  /*1620*/  @!P0 LDG.E R19, desc[UR10][R18.64] ;  /* 0x0000000a12138981 */ /* 0x000ea2000c1e1900 */
[----:B0-----:R-:W-:-:S06]  /*1630*/  @!P2 IMAD.WIDE R12, R27, 0x4, R12 ;  /* 0x000000041b0ca825 */ /* 0x001fcc00078e020c */
[----:B------:R-:W5:Y:S01]  /*1640*/  @!P2 LDG.E R13, desc[UR10][R12.64] ;  /* 0x0000000a0c0da981 */ /* 0x000f62000c1e1900 */
[----:B----4-:R-:W-:-:S06]  /*1650*/  @!P3 IMAD.WIDE R14, R23, 0x4, R14 ;  /* 0x00000004170eb825 */ /* 0x010fcc00078e020e */
[----:B------:R-:W4:Y:S01]  /*1660*/  @!P3 LDG.E R15, desc[UR10][R14.64] ;  /* 0x0000000a0e0fb981 */ /* 0x000f22000c1e1900 */
[----:B------:R-:W-:Y:S02]  /*1670*/  VIADD R21, R21, 0x4 ;  /* 0x0000000415157836 */ /* 0x000fe40000000000 */
[----:B---3--:R-:W-:-:S04]  /*1680*/  @!P1 FADD R6, R6, R17 ;  /* 0x0000001106069221 */ /* 0x008fc80000000000 */
[----:B--2---:R-:W-:-:S04]  /*1690*/  @!P0 FADD R6, R6, R19 ;  /* 0x0000001306068221 */ /* 0x004fc80000000000 */
[----:B-----5:R-:W-:-:S04]  /*16a0*/  @!P2 FADD R6, R6, R13 ;  /* 0x0000000d0606a221 */ /* 0x020fc80000000000 */
[----:B----4-:R-:W-:-:S07]  /*16b0*/  @!P3 FADD R6, R6, R15 ;  /* 0x0000000f0606b221 */ /* 0x010fce0000000000 */
.L_x_7:
[----:B------:R-:W-:Y:S04]  /*16c0*/  BSSY.RECONVERGENT B0, `(.L_x_6) ;  /* 0x0000038000007945 */ /* 0x000fe80003800200 */
[----:B------:R-:W-:Y:S05]  /*16d0*/  BRA.U !UP2, `(.L_x_8) ;  /* 0x000000010ad87547 */ /* 0x000fea000b800000 */
[----:B------:R-:W0:Y:S01]  /*16e0*/  LDC R16, c[0x0][0x39c] ;  /* 0x0000e700ff107b82 */ /* 0x000e220000000800 */
[----:B------:R-:W-:Y:S01]  /*16f0*/  UISETP.NE.AND UP1, UPT, UR8, 0x1, UPT ;  /* 0x000000010800788c */ /* 0x000fe2000bf25270 */
[----:B0-----:R-:W-:-:S08]  /*1700*/  LOP3.LUT P2, RZ, R16, 0x1, RZ, 0xc0, !PT ;  /* 0x0000000110ff7812 */ /* 0x001fd0000784c0ff */
[----:B------:R-:W-:Y:S05]  /*1710*/  BRA.U !UP1, `(.L_x_9) ;  /* 0x0000000109807547 */ /* 0x000fea000b800000 */
[----:B------:R-:W-:Y:S01]  /*1720*/  ISETP.GT.AND P1, PT, R9, R4, PT ;  /* 0x000000040900720c */ /* 0x000fe20003f24270 */
[----:B------:R-:W-:Y:S01]  /*1730*/  VIADD R17, R21, 0x1 ;  /* 0x0000000115117836 */ /* 0x000fe20000000000 */
[----:B------:R-:W-:-:S04]  /*1740*/  IADD3 R24, PT, PT, R8, -R21, RZ ;  /* 0x8000001508187210 */ /* 0x000fc80007ffe0ff */
[C---:B------:R-:W-:Y:S02]  /*1750*/  ISETP.GT.OR P0, PT, R24.reuse, R3, P1 ;  /* 0x000000031800720c */ /* 0x040fe40000f04670 */
[----:B------:R-:W-:Y:S02]  /*1760*/  LOP3.LUT R12, R24, R9, RZ, 0xfc, !PT ;  /* 0x00000009180c7212 */ /* 0x000fe400078efcff */
[----:B------:R-:W-:Y:S02]  /*1770*/  IADD3 R22, PT, PT, R8, -R17, RZ ;  /* 0x8000001108167210 */ /* 0x000fe40007ffe0ff */
[----:B------:R-:W-:Y:S02]  /*1780*/  ISETP.LT.OR P0, PT, R12, RZ, P0 ;  /* 0x000000ff0c00720c */ /* 0x000fe40000701670 */
[C---:B------:R-:W-:Y:S02]  /*1790*/  ISETP.GT.OR P1, PT, R22.reuse, R3, P1 ;  /* 0x000000031600720c */ /* 0x040fe40000f24670 */
[----:B------:R-:W-:-:S04]  /*17a0*/  LOP3.LUT R12, R22, R9, RZ, 0xfc, !PT ;  /* 0x00000009160c7212 */ /* 0x000fc800078efcff */
[----:B------:R-:W-:Y:S01]  /*17b0*/  ISETP.LT.OR P1, PT, R12, RZ, P1 ;  /* 0x000000ff0c00720c */ /* 0x000fe20000f21670 */
[----:B------:R-:W-:-:S04]  /*17c0*/  IMAD.IADD R12, R5, 0x1, -R10 ;  /* 0x00000001050c7824 */ /* 0x000fc800078e0a0a */
[----:B------:R-:W0:Y:S01]  /*17d0*/  @!P0 LDC R25, c[0x0][0x3a0] ;  /* 0x0000e800ff198b82 */ /* 0x000e220000000800 */
[----:B------:R-:W-:-:S05]  /*17e0*/  IMAD R26, R12, R3, R12 ;  /* 0x000000030c1a7224 */ /* 0x000fca00078e020c */
[----:B------:R-:W-:Y:S02]  /*17f0*/  IADD3 R27, PT, PT, R11, R26, RZ ;  /* 0x0000001a0b1b7210 */ /* 0x000fe40007ffe0ff */
[----:B------:R-:W1:Y:S02]  /*1800*/  @!P0 LDC R20, c[0x0][0x39c] ;  /* 0x0000e700ff148b82 */ /* 0x000e640000000800 */
[C---:B------:R-:W-:Y:S01]  /*1810*/  @!P1 IADD3 R22, PT, PT, R27.reuse, R22, RZ ;  /* 0x000000161b169210 */ /* 0x040fe20007ffe0ff */
[----:B------:R-:W-:-:S05]  /*1820*/  @!P0 IMAD.IADD R23, R27, 0x1, R24 ;  /* 0x000000011b178824 */ /* 0x000fca00078e0218 */
[----:B------:R-:W2:Y:S08]  /*1830*/  @!P1 LDC R19, c[0x0][0x3a0] ;  /* 0x0000e800ff139b82 */ /* 0x000eb00000000800 */
[----:B------:R-:W3:Y:S01]  /*1840*/  @!P0 LDC.64 R14, c[0x0][0x388] ;  /* 0x0000e200ff0e8b82 */ /* 0x000ee20000000a00 */
[----:B0-----:R-:W-:-:S07]  /*1850*/  @!P0 IMAD R23, R23, R25, R10 ;  /* 0x0000001917178224 */ /* 0x001fce00078e020a */
[----:B------:R-:W0:Y:S01]  /*1860*/  @!P1 LDC R18, c[0x0][0x39c] ;  /* 0x0000e700ff129b82 */ /* 0x000e220000000800 */
[----:B-1----:R-:W-:-:S07]  /*1870*/  @!P0 IMAD R23, R23, R20, R21 ;  /* 0x0000001417178224 */ /* 0x002fce00078e0215 */
[----:B------:R-:W1:Y:S01]  /*1880*/  @!P1 LDC.64 R12, c[0x0][0x388] ;  /* 0x0000e200ff0c9b82 */ /* 0x000e620000000a00 */
[----:B--2---:R-:W-:Y:S02]  /*1890*/  @!P1 IMAD R19, R22, R19, R10 ;  /* 0x0000001316139224 */ /* 0x004fe400078e020a */
[----:B---3--:R-:W-:-:S06]  /*18a0*/  @!P0 IMAD.WIDE R14, R23, 0x4, R14 ;  /* 0x00000004170e8825 */ /* 0x008fcc00078e020e */
[----:B------:R-:W2:Y:S01]  /*18b0*/  @!P0 LDG.E R15, desc[UR10][R14.64] ;  /* 0x0000000a0e0f8981 */ /* 0x000ea2000c1e1900 */
[----:B0-----:R-:W-:-:S04]  /*18c0*/  @!P1 IMAD R19, R19, R18, R17 ;  /* 0x0000001213139224 */ /* 0x001fc800078e0211 */
[----:B-1----:R-:W-:-:S06]  /*18d0*/  @!P1 IMAD.WIDE R12, R19, 0x4, R12 ;  /* 0x00000004130c9825 */ /* 0x002fcc00078e020c */
[----:B------:R-:W3:Y:S01]  /*18e0*/  @!P1 LDG.E R13, desc[UR10][R12.64] ;  /* 0x0000000a0c0d9981 */ /* 0x000ee2000c1e1900 */
[----:B------:R-:W-:Y:S02]  /*18f0*/  VIADD R21, R21, 0x2 ;  /* 0x0000000215157836 */ /* 0x000fe40000000000 */
[----:B--2---:R-:W-:-:S04]  /*1900*/  @!P0 FADD R6, R6, R15 ;  /* 0x0000000f06068221 */ /* 0x004fc80000000000 */
[----:B---3--:R-:W-:-:S07]  /*1910*/  @!P1 FADD R6, R6, R13 ;  /* 0x0000000d06069221 */ /* 0x008fce0000000000 */
.L_x_9:
[----:B------:R-:W-:Y:S05]  /*1920*/  @!P2 BRA `(.L_x_8) ;  /* 0x000000000044a947 */ /* 0x000fea0003800000 */
[----:B------:R-:W-:-:S04]  /*1930*/  IADD3 R14, PT, PT, R8, -R21, RZ ;  /* 0x80000015080e7210 */ /* 0x000fc80007ffe0ff */
[C---:B------:R-:W-:Y:S02]  /*1940*/  ISETP.GT.AND P0, PT, R14.reuse, R3, PT ;  /* 0x000000030e00720c */ /* 0x040fe40003f04270 */
[----:B------:R-:W-:Y:S02]  /*1950*/  LOP3.LUT R12, R14, R9, RZ, 0xfc, !PT ;  /* 0x000000090e0c7212 */ /* 0x000fe400078efcff */
[----:B------:R-:W-:-:S04]  /*1960*/  ISETP.GT.OR P0, PT, R9, R4, P0 ;  /* 0x000000040900720c */ /* 0x000fc80000704670 */
[----:B------:R-:W-:-:S13]  /*1970*/  ISETP.LT.OR P0, PT, R12, RZ, P0 ;  /* 0x000000ff0c00720c */ /* 0x000fda0000701670 */
[----:B------:R-:W-:Y:S05]  /*1980*/  @P0 BRA `(.L_x_8) ;  /* 0x00000000002c0947 */ /* 0x000fea0003800000 */
[----:B------:R-:W-:Y:S01]  /*1990*/  IMAD.IADD R18, R5, 0x1, -R10 ;  /* 0x0000000105127824 */ /* 0x000fe200078e0a0a */
[----:B------:R-:W0:Y:S01]  /*19a0*/  LDCU UR6, c[0x0][0x3a0] ;  /* 0x00007400ff0677ac */ /* 0x000e220008000800 */
[----:B------:R-:W1:Y:S02]  /*19b0*/  LDC.64 R12, c[0x0][0x388] ;  /* 0x0000e200ff0c7b82 */ /* 0x000e640000000a00 */
[----:B------:R-:W-:-:S05]  /*19c0*/  IMAD R18, R18, R3, R18 ;  /* 0x0000000312127224 */ /* 0x000fca00078e0212 */
[----:B------:R-:W-:-:S05]  /*19d0*/  IADD3 R9, PT, PT, R11, R18, RZ ;  /* 0x000000120b097210 */ /* 0x000fca0007ffe0ff */
[----:B------:R-:W-:-:S04]  /*19e0*/  IMAD.IADD R9, R9, 0x1, R14 ;  /* 0x0000000109097824 */ /* 0x000fc800078e020e */
[----:B0-----:R-:W-:-:S04]  /*19f0*/  IMAD R9, R9, UR6, R10 ;  /* 0x0000000609097c24 */ /* 0x001fc8000f8e020a */
[----:B------:R-:W-:-:S04]  /*1a00*/  IMAD R9, R9, R16, R21 ;  /* 0x0000001009097224 */ /* 0x000fc800078e0215 */
[----:B-1----:R-:W-:-:S06]  /*1a10*/  IMAD.WIDE R12, R9, 0x4, R12 ;  /* 0x00000004090c7825 */ /* 0x002fcc00078e020c */
[----:B------:R-:W2:Y:S02]  /*1a20*/  LDG.E R13, desc[UR10][R12.64] ;  /* 0x0000000a0c0d7981 */ /* 0x000ea4000c1e1900 */
[----:B--2---:R-:W-:-:S07]  /*1a30*/  FADD R6, R6, R13 ;  /* 0x0000000d06067221 */ /* 0x004fce0000000000 */
.L_x_8:
[----:B------:R-:W-:Y:S05]  /*1a40*/  BSYNC.RECONVERGENT B0 ;  /* 0x0000000000007941 */ /* 0x000fea0003800200 */
.L_x_6:
[----:B------:R-:W0:Y:S01]  /*1a50*/  LDCU UR6, c[0x0][0x3a0] ;  /* 0x00007400ff0677ac */ /* 0x000e220008000800 */
[----:B------:R-:W-:-:S04]  /*1a60*/  IADD3 R10, PT, PT, R10, 0x1, RZ ;  /* 0x000000010a0a7810 */ /* 0x000fc80007ffe0ff */
[----:B0-----:R-:W-:-:S13]  /*1a70*/  ISETP.NE.AND P0, PT, R10, UR6, PT ;  /* 0x000000060a007c0c */ /* 0x001fda000bf05270 */
[----:B------:R-:W-:Y:S05]  /*1a80*/  @P0 BRA `(.L_x_10) ;  /* 0xfffffff0000c0947 */ /* 0x000fea000383ffff */
[----:B------:R-:W0:Y:S01]  /*1a90*/  LDCU.64 UR6, c[0x0][0x390] ;  /* 0x00007200ff0677ac */ /* 0x000e220008000a00 */
[----:B------:R-:W1:Y:S01]  /*1aa0*/  LDC.64 R10, c[0x0][0x380] ;  /* 0x0000e000ff0a7b82 */ /* 0x000e620000000a00 */
[----:B------:R-:W-:Y:S01]  /*1ab0*/  IADD3 R0, PT, PT, R0, UR4, RZ ;  /* 0x0000000400007c10 */ /* 0x000fe2000fffe0ff */
[----:B------:R-:W2:Y:S01]  /*1ac0*/  LDCU UR12, c[0x0][0x390] ;  /* 0x00007200ff0c77ac */ /* 0x000ea20008000800 */
[----:B0-----:R-:W-:Y:S01]  /*1ad0*/  UIMAD UR6, UR7, UR6, URZ ;  /* 0x00000006070672a4 */ /* 0x001fe2000f8e02ff */
[----:B------:R-:W0:Y:S05]  /*1ae0*/  LDCU UR7, c[0x0][0x398] ;  /* 0x00007300ff0777ac */ /* 0x000e2a0008000800 */
[----:B------:R-:W-:-:S04]  /*1af0*/  IMAD R12, R7, UR6, RZ ;  /* 0x00000006070c7c24 */ /* 0x000fc8000f8e02ff */
[----:B--2---:R-:W-:-:S04]  /*1b00*/  IMAD R5, R5, UR12, R12 ;  /* 0x0000000c05057c24 */ /* 0x004fc8000f8e020c */
[----:B------:R-:W-:-:S04]  /*1b10*/  IMAD.IADD R5, R8, 0x1, R5 ;  /* 0x0000000108057824 */ /* 0x000fc800078e0205 */
[----:B-1----:R-:W-:Y:S01]  /*1b20*/  IMAD.WIDE R8, R5, 0x4, R10 ;  /* 0x0000000405087825 */ /* 0x002fe200078e020a */
[----:B0-----:R-:W-:-:S04]  /*1b30*/  UIMAD UR7, UR6, UR7, URZ ;  /* 0x00000007060772a4 */ /* 0x001fc8000f8e02ff */
[----:B------:R0:W-:Y:S02]  /*1b40*/  STG.E desc[UR10][R8.64], R6 ;  /* 0x0000000608007986 */ /* 0x0001e4000c10190a */
[----:B------:R-:W-:-:S13]  /*1b50*/  ISETP.GE.AND P0, PT, R0, UR7, PT ;  /* 0x0000000700007c0c */ /* 0x000fda000bf06270 */
[----:B0-----:R-:W-:Y:S05]  /*1b60*/  @!P0 BRA `(.L_x_11) ;  /* 0xffffffe800f88947 */ /* 0x001fea000383ffff */
[----:B------:R-:W-:Y:S05]  /*1b70*/  EXIT ;  /* 0x000000000000794d */ /* 0x000fea0003800000 */
.L_x_12:
[----:B------:R-:W-:-:S00]  /*1b80*/  BRA `(.L_x_12) ;  /* 0xfffffffc00fc7947 */ /* 0x000fc0000383ffff */
[----:B------:R-:W-:-:S00]  /*1b90*/  NOP ;  /* 0x0000000000007918 */ /* 0x000fc00000000000 */
        /* <DEDUP_REMOVED lines=14> */
.L_x_42:


//--------------------- .text._Z8im2col_fPKfPfiiiiii --------------------------
	.section	.text._Z8im2col_fPKfPfiiiiii,"ax",@progbits
	.align	128
        .global         _Z8im2col_fPKfPfiiiiii
        .type           _Z8im2col_fPKfPfiiiiii,@function
        .size           _Z8im2col_fPKfPfiiiiii,(.L_x_43 - _Z8im2col_fPKfPfiiiiii)
        .other          _Z8im2col_fPKfPfiiiiii,@"STO_CUDA_ENTRY STV_DEFAULT"
_Z8im2col_fPKfPfiiiiii:
.text._Z8im2col_fPKfPfiiiiii:
[----:B------:R-:W-:Y:S01]  /*0000*/  LDC R1, c[0x0][0x37c] ;  /* 0x0000df00ff017b82 */ /* 0x000fe20000000800 */
[----:B------:R-:W0:Y:S07]  /*0010*/  S2R R7, SR_CTAID.X ;  /* 0x0000000000077919 */ /* 0x000e2e0000002500 */
[----:B------:R-:W1:Y:S01]  /*0020*/  LDC R4, c[0x0][0x3a4] ;  /* 0x0000e900ff047b82 */ /* 0x000e620000000800 */
[----:B------:R-:W0:Y:S01]  /*0030*/  LDCU UR12, c[0x0][0x360] ;  /* 0x00006c00ff0c77ac */ /* 0x000e220008000800 */
[----:B------:R-:W0:Y:S02]  /*0040*/  S2R R0, SR_TID.X ;  /* 0x0000000000007919 */ /* 0x000e240000002100 */
[----:B0-----:R-:W-:-:S05]  /*0050*/  IMAD R7, R7, UR12, R0 ;  /* 0x0000000c07077c24 */ /* 0x001fca000f8e0200 */
[----:B-1----:R-:W-:-:S13]  /*0060*/  ISETP.GE.AND P0, PT, R7, R4, PT ;  /* 0x000000040700720c */ /* 0x002fda0003f06270 */
[----:B------:R-:W-:Y:S05]  /*0070*/  @P0 EXIT ;  /* 0x000000000000094d */ /* 0x000fea0003800000 */
[----:B------:R-:W0:Y:S01]  /*0080*/  LDC R6, c[0x0][0x39c] ;  /* 0x0000e700ff067b82 */ /* 0x000e220000000800 */
[----:B------:R-:W0:Y:S02]  /*0090*/  LDCU UR4, c[0x0][0x3a0] ;  /* 0x00007400ff0477ac */ /* 0x000e240008000800 */
[----:B0-----:R-:W-:-:S04]  /*00a0*/  VIMNMX R0, PT, PT, R6, UR4, PT ;  /* 0x0000000406007c48 */ /* 0x001fc8000bfe0100 */
[----:B------:R-:W-:-:S13]  /*00b0*/  ISETP.GE.AND P0, PT, R0, 0x1, PT ;  /* 0x000000010000780c */ /* 0x000fda0003f06270 */
[----:B------:R-:W-:Y:S05]  /*00c0*/  @!P0 EXIT ;  /* 0x000000000000894d */ /* 0x000fea0003800000 */
[----:B------:R-:W0:Y:S01]  /*00d0*/  LDC R5, c[0x0][0x398] ;  /* 0x0000e600ff057b82 */ /* 0x000e220000000800 */
[----:B------:R-:W-:Y:S01]  /*00e0*/  IABS R10, R4 ;  /* 0x00000004000a7213 */ /* 0x000fe20000000000 */
[----:B------:R-:W1:Y:S01]  /*00f0*/  LDCU.128 UR8, c[0x0][0x380] ;  /* 0x00007000ff0877ac */ /* 0x000e620008000c00 */
[C---:B------:R-:W-:Y:S02]  /*0100*/  LOP3.LUT R16, R6.reuse, 0xf, RZ, 0xc0, !PT ;  /* 0x0000000f06107812 */ /* 0x040fe400078ec0ff */
[C---:B------:R-:W-:Y:S01]  /*0110*/  LOP3.LUT R18, R6.reuse, 0x7, RZ, 0xc0, !PT ;  /* 0x0000000706127812 */ /* 0x040fe200078ec0ff */
[----:B------:R-:W2:Y:S01]  /*0120*/  LDCU.64 UR14, c[0x0][0x358] ;  /* 0x00006b00ff0e77ac */ /* 0x000ea20008000a00 */
[----:B------:R-:W-:Y:S01]  /*0130*/  LOP3.LUT R6, R6, 0x3, RZ, 0xc0, !PT ;  /* 0x0000000306067812 */ /* 0x000fe200078ec0ff */
[----:B-1----:R-:W-:Y:S02]  /*0140*/  UIADD3 UR6, UP0, UPT, UR8, 0x20, URZ ;  /* 0x0000002008067890 */ /* 0x002fe4000ff1e0ff */
[----:B------:R-:W-:Y:S01]  /*0150*/  UIADD3 UR4, UP1, UPT, UR10, 0x20, URZ ;  /* 0x000000200a047890 */ /* 0x000fe2000ff3e0ff */
[----:B0-----:R-:W-:Y:S01]  /*0160*/  IABS R8, R5 ;  /* 0x0000000500087213 */ /* 0x001fe20000000000 */
[----:B------:R-:W-:-:S02]  /*0170*/  UIADD3.X UR7, UPT, UPT, URZ, UR9, URZ, UP0, !UPT ;  /* 0x00000009ff077290 */ /* 0x000fc400087fe4ff */
[----:B------:R-:W-:Y:S01]  /*0180*/  UIADD3.X UR5, UPT, UPT, URZ, UR11, URZ, UP1, !UPT ;  /* 0x0000000bff057290 */ /* 0x000fe20008ffe4ff */
[----:B------:R-:W0:Y:S08]  /*0190*/  I2F.RP R0, R8 ;  /* 0x0000000800007306 */ /* 0x000e300000209400 */
[----:B0-----:R-:W0:Y:S02]  /*01a0*/  MUFU.RCP R0, R0 ;  /* 0x0000000000007308 */ /* 0x001e240000001000 */
[----:B0-----:R-:W-:-:S06]  /*01b0*/  VIADD R2, R0, 0xffffffe ;  /* 0x0ffffffe00027836 */ /* 0x001fcc0000000000 */
[----:B------:R0:W1:Y:S02]  /*01c0*/  F2I.FTZ.U32.TRUNC.NTZ R3, R2 ;  /* 0x0000000200037305 */ /* 0x000064000021f000 */
[----:B0-----:R-:W-:Y:S02]  /*01d0*/  HFMA2 R2, -RZ, RZ, 0, 0 ;  /* 0x00000000ff027431 */ /* 0x001fe400000001ff */
[----:B-1----:R-:W-:-:S04]  /*01e0*/  IMAD.MOV R9, RZ, RZ, -R3 ;  /* 0x000000ffff097224 */ /* 0x002fc800078e0a03 */
[----:B------:R-:W-:-:S04]  /*01f0*/  IMAD R9, R9, R8, RZ ;  /* 0x0000000809097224 */ /* 0x000fc800078e02ff */
[----:B------:R-:W-:Y:S01]  /*0200*/  IMAD.HI.U32 R3, R3, R9, R2 ;  /* 0x0000000903037227 */ /* 0x000fe200078e0002 */
[----:B------:R-:W-:-:S03]  /*0210*/  LOP3.LUT R2, R4, R5, RZ, 0x3c, !PT ;  /* 0x0000000504027212 */ /* 0x000fc600078e3cff */
[----:B------:R-:W-:Y:S01]  /*0220*/  IMAD.MOV.U32 R9, RZ, RZ, R10 ;  /* 0x000000ffff097224 */ /* 0x000fe200078e000a */
[----:B------:R-:W-:-:S03]  /*0230*/  ISETP.GE.AND P2, PT, R2, RZ, PT ;  /* 0x000000ff0200720c */ /* 0x000fc60003f46270 */
[----:B------:R-:W-:-:S04]  /*0240*/  IMAD.HI.U32 R0, R3, R9, RZ ;  /* 0x0000000903007227 */ /* 0x000fc800078e00ff */
[----:B------:R-:W-:-:S04]  /*0250*/  IMAD.MOV R3, RZ, RZ, -R0 ;  /* 0x000000ffff037224 */ /* 0x000fc800078e0a00 */
[----:B------:R-:W-:-:S05]  /*0260*/  IMAD R3, R8, R3, R9 ;  /* 0x0000000308037224 */ /* 0x000fca00078e0209 */
[----:B------:R-:W-:-:S13]  /*0270*/  ISETP.GT.U32.AND P1, PT, R8, R3, PT ;  /* 0x000000030800720c */ /* 0x000fda0003f24070 */
[-C--:B------:R-:W-:Y:S01]  /*0280*/  @!P1 IADD3 R3, PT, PT, R3, -R8.reuse, RZ ;  /* 0x8000000803039210 */ /* 0x080fe20007ffe0ff */
[----:B------:R-:W-:Y:S01]  /*0290*/  @!P1 VIADD R0, R0, 0x1 ;  /* 0x0000000100009836 */ /* 0x000fe20000000000 */
[----:B------:R-:W-:Y:S02]  /*02a0*/  ISETP.NE.AND P1, PT, R5, RZ, PT ;  /* 0x000000ff0500720c */ /* 0x000fe40003f25270 */
[----:B------:R-:W-:-:S13]  /*02b0*/  ISETP.GE.U32.AND P0, PT, R3, R8, PT ;  /* 0x000000080300720c */ /* 0x000fda0003f06070 */
[----:B------:R-:W-:-:S05]  /*02c0*/  @P0 VIADD R0, R0, 0x1 ;  /* 0x0000000100000836 */ /* 0x000fca0000000000 */
[----:B------:R-:W-:Y:S02]  /*02d0*/  @!P2 IADD3 R0, PT, PT, -R0, RZ, RZ ;  /* 0x000000ff0000a210 */ /* 0x000fe40007ffe1ff */
[----:B--2---:R-:W-:-:S07]  /*02e0*/  @!P1 LOP3.LUT R0, RZ, R5, RZ, 0x33, !PT ;  /* 0x00000005ff009212 */ /* 0x004fce00078e33ff */
.L_x_19:
[----:B--2---:R-:W0:Y:S01]  /*02f0*/  LDC R3, c[0x0][0x39c] ;  /* 0x0000e700ff037b82 */ /* 0x004e220000000800 */
[----:B------:R-:W0:Y:S01]  /*0300*/  LDCU UR8, c[0x0][0x390] ;  /* 0x00007200ff0877ac */ /* 0x000e220008000800 */
[----:B------:R-:W-:-:S04]  /*0310*/  IABS R8, R0 ;  /* 0x0000000000087213 */ /* 0x000fc80000000000 */
[----:B------:R-:W1:Y:S08]  /*0320*/  I2F.RP R12, R8 ;  /* 0x00000008000c7306 */ /* 0x000e700000209400 */
[----:B-1----:R-:W1:Y:S01]  /*0330*/  MUFU.RCP R12, R12 ;  /* 0x0000000c000c7308 */ /* 0x002e620000001000 */
[----:B0-----:R-:W-:Y:S01]  /*0340*/  IADD3 R3, PT, PT, -R3, UR8, RZ ;  /* 0x0000000803037c10 */ /* 0x001fe2000fffe1ff */
[----:B------:R-:W0:Y:S04]  /*0350*/  LDCU UR8, c[0x0][0x394] ;  /* 0x00007280ff0877ac */ /* 0x000e280008000800 */
[----:B------:R-:W-:-:S05]  /*0360*/  VIADD R2, R3, 0x1 ;  /* 0x0000000103027836 */ /* 0x000fca0000000000 */
[----:B------:R-:W-:Y:S02]  /*0370*/  IABS R9, R2 ;  /* 0x0000000200097213 */ /* 0x000fe40000000000 */
[----:B------:R-:W-:Y:S02]  /*0380*/  ISETP.NE.AND P1, PT, R2, RZ, PT ;  /* 0x000000ff0200720c */ /* 0x000fe40003f25270 */
[----:B------:R-:W2:Y:S01]  /*0390*/  I2F.RP R13, R9 ;  /* 0x00000009000d7306 */ /* 0x000ea20000209400 */
[----:B-1--4-:R-:W-:Y:S02]  /*03a0*/  IADD3 R4, PT, PT, R12, 0xffffffe, RZ ;  /* 0x0ffffffe0c047810 */ /* 0x012fe40007ffe0ff */
[----:B------:R-:W-:-:S05]  /*03b0*/  IABS R12, R7 ;  /* 0x00000007000c7213 */ /* 0x000fca0000000000 */
[----:B------:R1:W-:Y:S08]  /*03c0*/  F2I.FTZ.U32.TRUNC.NTZ R5, R4 ;  /* 0x0000000400057305 */ /* 0x0003f0000021f000 */
[----:B--2---:R-:W2:Y:S01]  /*03d0*/  MUFU.RCP R13, R13 ;  /* 0x0000000d000d7308 */ /* 0x004ea20000001000 */
[----:B-1----:R-:W-:Y:S02]  /*03e0*/  IMAD.MOV.U32 R4, RZ, RZ, RZ ;  /* 0x000000ffff047224 */ /* 0x002fe400078e00ff */
[----:B--2---:R-:W-:-:S02]  /*03f0*/  VIADD R10, R13, 0xffffffe ;  /* 0x0ffffffe0d0a7836 */ /* 0x004fc40000000000 */
[----:B------:R-:W-:-:S03]  /*0400*/  IMAD.MOV R13, RZ, RZ, -R5 ;  /* 0x000000ffff0d7224 */ /* 0x000fc600078e0a05 */
[----:B------:R1:W2:Y:S01]  /*0410*/  F2I.FTZ.U32.TRUNC.NTZ R11, R10 ;  /* 0x0000000a000b7305 */ /* 0x0002a2000021f000 */
[----:B------:R-:W-:-:S04]  /*0420*/  IMAD R13, R13, R8, RZ ;  /* 0x000000080d0d7224 */ /* 0x000fc800078e02ff */
[----:B------:R-:W-:Y:S01]  /*0430*/  IMAD.HI.U32 R4, R5, R13, R4 ;  /* 0x0000000d05047227 */ /* 0x000fe200078e0004 */
[----:B-1----:R-:W-:-:S05]  /*0440*/  MOV R10, RZ ;  /* 0x000000ff000a7202 */ /* 0x002fca0000000f00 */
[----:B------:R-:W-:-:S04]  /*0450*/  IMAD.HI.U32 R4, R4, R12, RZ ;  /* 0x0000000c04047227 */ /* 0x000fc800078e00ff */
[----:B--2---:R-:W-:-:S04]  /*0460*/  IMAD.MOV R14, RZ, RZ, -R11 ;  /* 0x000000ffff0e7224 */ /* 0x004fc800078e0a0b */
[----:B------:R-:W-:Y:S01]  /*0470*/  IMAD R15, R14, R9, RZ ;  /* 0x000000090e0f7224 */ /* 0x000fe200078e02ff */
[----:B------:R-:W-:-:S03]  /*0480*/  IABS R14, R2 ;  /* 0x00000002000e7213 */ /* 0x000fc60000000000 */
[----:B------:R-:W-:Y:S01]  /*0490*/  IMAD.HI.U32 R11, R11, R15, R10 ;  /* 0x0000000f0b0b7227 */ /* 0x000fe200078e000a */
[----:B------:R-:W-:-:S03]  /*04a0*/  IABS R10, R0 ;  /* 0x00000000000a7213 */ /* 0x000fc60000000000 */
[----:B------:R-:W-:Y:S01]  /*04b0*/  IMAD.MOV R14, RZ, RZ, -R14 ;  /* 0x000000ffff0e7224 */ /* 0x000fe200078e0a0e */
[----:B------:R-:W-:Y:S01]  /*04c0*/  IADD3 R5, PT, PT, RZ, -R10, RZ ;  /* 0x8000000aff057210 */ /* 0x000fe20007ffe0ff */
[----:B------:R-:W-:-:S04]  /*04d0*/  IMAD.HI.U32 R11, R11, R12, RZ ;  /* 0x0000000c0b0b7227 */ /* 0x000fc800078e00ff */
[----:B------:R-:W-:Y:S02]  /*04e0*/  IMAD.MOV.U32 R10, RZ, RZ, R14 ;  /* 0x000000ffff0a7224 */ /* 0x000fe400078e000e */
[--C-:B------:R-:W-:Y:S02]  /*04f0*/  IMAD R5, R4, R5, R12.reuse ;  /* 0x0000000504057224 */ /* 0x100fe400078e020c */
[----:B------:R-:W-:-:S03]  /*0500*/  IMAD R10, R11, R10, R12 ;  /* 0x0000000a0b0a7224 */ /* 0x000fc600078e020c */
[----:B------:R-:W-:Y:S02]  /*0510*/  ISETP.GT.U32.AND P4, PT, R8, R5, PT ;  /* 0x000000050800720c */ /* 0x000fe40003f84070 */
[----:B------:R-:W-:-:S11]  /*0520*/  ISETP.GT.U32.AND P0, PT, R9, R10, PT ;  /* 0x0000000a0900720c */ /* 0x000fd60003f04070 */
[-C--:B------:R-:W-:Y:S02]  /*0530*/  @!P4 IADD3 R5, PT, PT, R5, -R8.reuse, RZ ;  /* 0x800000080505c210 */ /* 0x080fe40007ffe0ff */
[----:B------:R-:W-:Y:S01]  /*0540*/  @!P0 IMAD.IADD R10, R10, 0x1, -R9 ;  /* 0x000000010a0a8824 */ /* 0x000fe200078e0a09 */
[----:B------:R-:W-:Y:S01]  /*0550*/  @!P4 IADD3 R4, PT, PT, R4, 0x1, RZ ;  /* 0x000000010404c810 */ /* 0x000fe20007ffe0ff */
[----:B------:R-:W-:Y:S01]  /*0560*/  @!P0 VIADD R11, R11, 0x1 ;  /* 0x000000010b0b8836 */ /* 0x000fe20000000000 */
[----:B------:R-:W-:Y:S01]  /*0570*/  ISETP.GE.U32.AND P3, PT, R5, R8, PT ;  /* 0x000000080500720c */ /* 0x000fe20003f66070 */
[----:B------:R-:W-:Y:S01]  /*0580*/  IMAD.MOV.U32 R8, RZ, RZ, RZ ;  /* 0x000000ffff087224 */ /* 0x000fe200078e00ff */
[----:B------:R-:W-:Y:S02]  /*0590*/  ISETP.GE.U32.AND P5, PT, R10, R9, PT ;  /* 0x000000090a00720c */ /* 0x000fe40003fa6070 */
[C---:B------:R-:W-:Y:S02]  /*05a0*/  LOP3.LUT R9, R7.reuse, R2, RZ, 0x3c, !PT ;  /* 0x0000000207097212 */ /* 0x040fe400078e3cff */
[----:B------:R-:W-:-:S02]  /*05b0*/  LOP3.LUT R5, R7, R0, RZ, 0x3c, !PT ;  /* 0x0000000007057212 */ /* 0x000fc400078e3cff */
[----:B------:R-:W-:Y:S02]  /*05c0*/  ISETP.GE.AND P2, PT, R9, RZ, PT ;  /* 0x000000ff0900720c */ /* 0x000fe40003f46270 */
[----:B------:R-:W-:Y:S02]  /*05d0*/  ISETP.GE.AND P0, PT, R5, RZ, PT ;  /* 0x000000ff0500720c */ /* 0x000fe40003f06270 */
[----:B------:R-:W-:Y:S01]  /*05e0*/  ISETP.NE.AND P4, PT, R0, RZ, PT ;  /* 0x000000ff0000720c */ /* 0x000fe20003f85270 */
[----:B------:R-:W-:Y:S02]  /*05f0*/  @P3 VIADD R4, R4, 0x1 ;  /* 0x0000000104043836 */ /* 0x000fe40000000000 */
[----:B------:R-:W-:-:S06]  /*0600*/  @P5 VIADD R11, R11, 0x1 ;  /* 0x000000010b0b5836 */ /* 0x000fcc0000000000 */
[----:B------:R-:W-:Y:S01]  /*0610*/  @!P2 IMAD.MOV R11, RZ, RZ, -R11 ;  /* 0x000000ffff0ba224 */ /* 0x000fe200078e0a0b */
[----:B------:R-:W-:Y:S02]  /*0620*/  @!P1 LOP3.LUT R11, RZ, R2, RZ, 0x33, !PT ;  /* 0x00000002ff0b9212 */ /* 0x000fe400078e33ff */
[----:B------:R-:W-:Y:S02]  /*0630*/  @!P0 IADD3 R4, PT, PT, -R4, RZ, RZ ;  /* 0x000000ff04048210 */ /* 0x000fe40007ffe1ff */
[----:B------:R-:W-:Y:S01]  /*0640*/  @!P4 LOP3.LUT R4, RZ, R0, RZ, 0x33, !PT ;  /* 0x00000000ff04c212 */ /* 0x000fe200078e33ff */
[----:B------:R-:W-:-:S04]  /*0650*/  IMAD R10, R3, R11, R11 ;  /* 0x0000000b030a7224 */ /* 0x000fc800078e020b */
[----:B0-----:R-:W-:Y:S02]  /*0660*/  IMAD R9, R4, UR8, R11 ;  /* 0x0000000804097c24 */ /* 0x001fe4000f8e020b */
[----:B------:R-:W-:-:S07]  /*0670*/  IMAD.IADD R10, R7, 0x1, -R10 ;  /* 0x00000001070a7824 */ /* 0x000fce00078e0a0a */
.L_x_18:
[----:B0---4-:R-:W0:Y:S01]  /*0680*/  LDC R4, c[0x0][0x39c] ;  /* 0x0000e700ff047b82 */ /* 0x011e220000000800 */
[----:B-1----:R-:W1:Y:S01]  /*0690*/  LDCU UR9, c[0x0][0x3a0] ;  /* 0x00007400ff0977ac */ /* 0x002e620008000800 */
[----:B--23--:R-:W-:Y:S01]  /*06a0*/  IADD3 R3, PT, PT, R9, R8, RZ ;  /* 0x0000000809037210 */ /* 0x00cfe20007ffe0ff */
[----:B------:R-:W-:Y:S01]  /*06b0*/  IMAD.MOV.U32 R2, RZ, RZ, RZ ;  /* 0x000000ffff027224 */ /* 0x000fe200078e00ff */
[----:B------:R-:W2:Y:S01]  /*06c0*/  LDCU UR8, c[0x0][0x390] ;  /* 0x00007200ff0877ac */ /* 0x000ea20008000800 */
[----:B-1----:R-:W-:Y:S02]  /*06d0*/  IMAD R11, R7, UR9, R8 ;  /* 0x00000009070b7c24 */ /* 0x002fe4000f8e0208 */
[----:B------:R-:W-:Y:S02]  /*06e0*/  VIADD R8, R8, 0x1 ;  /* 0x0000000108087836 */ /* 0x000fe40000000000 */
[----:B--2---:R-:W-:Y:S01]  /*06f0*/  IMAD R12, R3, UR8, R10 ;  /* 0x00000008030c7c24 */ /* 0x004fe2000f8e020a */
[----:B0-----:R-:W-:Y:S01]  /*0700*/  ISETP.GE.U32.AND P1, PT, R4, 0x10, PT ;  /* 0x000000100400780c */ /* 0x001fe20003f26070 */
[----:B------:R-:W-:Y:S01]  /*0710*/  IMAD R11, R11, R4, RZ ;  /* 0x000000040b0b7224 */ /* 0x000fe200078e02ff */
[----:B------:R-:W-:-:S11]  /*0720*/  ISETP.NE.AND P0, PT, R8, UR9, PT ;  /* 0x0000000908007c0c */ /* 0x000fd6000bf05270 */
[----:B------:R-:W-:Y:S05]  /*0730*/  @!P1 BRA `(.L_x_13) ;  /* 0x0000000000c09947 */ /* 0x000fea0003800000 */
[----:B------:R-:W-:Y:S01]  /*0740*/  LOP3.LUT R13, R4, 0x7ffffff0, RZ, 0xc0, !PT ;  /* 0x7ffffff0040d7812 */ /* 0x000fe200078ec0ff */
[----:B------:R-:W-:Y:S01]  /*0750*/  IMAD.MOV.U32 R15, RZ, RZ, R12 ;  /* 0x000000ffff0f7224 */ /* 0x000fe200078e000c */
[----:B------:R-:W-:-:S03]  /*0760*/  MOV R17, R11 ;  /* 0x0000000b00117202 */ /* 0x000fc60000000f00 */
[----:B------:R-:W-:-:S07]  /*0770*/  IMAD.MOV R14, RZ, RZ, -R13 ;  /* 0x000000ffff0e7224 */ /* 0x000fce00078e0a0d */
.L_x_14:
[----:B------:R-:W-:Y:S01]  /*0780*/  MOV R2, UR6 ;  /* 0x0000000600027c02 */ /* 0x000fe20008000f00 */
[----:B------:R-:W-:-:S04]  /*0790*/  IMAD.U32 R3, RZ, RZ, UR7 ;  /* 0x00000007ff037e24 */ /* 0x000fc8000f8e00ff */
[----:B------:R-:W-:-:S05]  /*07a0*/  IMAD.WIDE R2, R15, 0x4, R2 ;  /* 0x000000040f027825 */ /* 0x000fca00078e0202 */
[----:B----4-:R-:W2:Y:S01]  /*07b0*/  LDG.E R19, desc[UR14][R2.64+-0x20] ;  /* 0xffffe00e02137981 */ /* 0x010ea2000c1e1900 */
[----:B------:R-:W-:Y:S01]  /*07c0*/  MOV R5, UR5 ;  /* 0x0000000500057c02 */ /* 0x000fe20008000f00 */
[----:B------:R-:W-:-:S04]  /*07d0*/  IMAD.U32 R4, RZ, RZ, UR4 ;  /* 0x00000004ff047e24 */ /* 0x000fc8000f8e00ff */
[----:B------:R-:W-:-:S05]  /*07e0*/  IMAD.WIDE R4, R17, 0x4, R4 ;  /* 0x0000000411047825 */ /* 0x000fca00078e0204 */
[----:B--2---:R0:W-:Y:S04]  /*07f0*/  STG.E desc[UR14][R4.64+-0x20], R19 ;  /* 0xffffe01304007986 */ /* 0x0041e8000c10190e */
[----:B------:R-:W2:Y:S04]  /*0800*/  LDG.E R21, desc[UR14][R2.64+-0x1c] ;  /* 0xffffe40e02157981 */ /* 0x000ea8000c1e1900 */
[----:B--2---:R1:W-:Y:S04]  /*0810*/  STG.E desc[UR14][R4.64+-0x1c], R21 ;  /* 0xffffe41504007986 */ /* 0x0043e8000c10190e */
[----:B------:R-:W2:Y:S04]  /*0820*/  LDG.E R23, desc[UR14][R2.64+-0x18] ;  /* 0xffffe80e02177981 */ /* 0x000ea8000c1e1900 */
[----:B--2---:R2:W-:Y:S04]  /*0830*/  STG.E desc[UR14][R4.64+-0x18], R23 ;  /* 0xffffe81704007986 */ /* 0x0045e8000c10190e */
[----:B------:R-:W3:Y:S04]  /*0840*/  LDG.E R25, desc[UR14][R2.64+-0x14] ;  /* 0xffffec0e02197981 */ /* 0x000ee8000c1e1900 */
[----:B---3--:R3:W-:Y:S04]  /*0850*/  STG.E desc[UR14][R4.64+-0x14], R25 ;  /* 0xffffec1904007986 */ /* 0x0087e8000c10190e */
[----:B------:R-:W4:Y:S04]  /*0860*/  LDG.E R27, desc[UR14][R2.64+-0x10] ;  /* 0xfffff00e021b7981 */ /* 0x000f28000c1e1900 */
[----:B----4-:R4:W-:Y:S04]  /*0870*/  STG.E desc[UR14][R4.64+-0x10], R27 ;  /* 0xfffff01b04007986 */ /* 0x0109e8000c10190e */
[----:B------:R-:W5:Y:S04]  /*0880*/  LDG.E R29, desc[UR14][R2.64+-0xc] ;  /* 0xfffff40e021d7981 */ /* 0x000f68000c1e1900 */
[----:B-----5:R5:W-:Y:S04]  /*0890*/  STG.E desc[UR14][R4.64+-0xc], R29 ;  /* 0xfffff41d04007986 */ /* 0x020be8000c10190e */
[----:B0-----:R-:W2:Y:S04]  /*08a0*/  LDG.E R19, desc[UR14][R2.64+-0x8] ;  /* 0xfffff80e02137981 */ /* 0x001ea8000c1e1900 */
[----:B--2---:R0:W-:Y:S04]  /*08b0*/  STG.E desc[UR14][R4.64+-0x8], R19 ;  /* 0xfffff81304007986 */ /* 0x0041e8000c10190e */
[----:B-1----:R-:W2:Y:S04]  /*08c0*/  LDG.E R21, desc[UR14][R2.64+-0x4] ;  /* 0xfffffc0e02157981 */ /* 0x002ea8000c1e1900 */
[----:B--2---:R1:W-:Y:S04]  /*08d0*/  STG.E desc[UR14][R4.64+-0x4], R21 ;  /* 0xfffffc1504007986 */ /* 0x0043e8000c10190e */
[----:B------:R-:W2:Y:S04]  /*08e0*/  LDG.E R23, desc[UR14][R2.64] ;  /* 0x0000000e02177981 */ /* 0x000ea8000c1e1900 */
[----:B--2---:R2:W-:Y:S04]  /*08f0*/  STG.E desc[UR14][R4.64], R23 ;  /* 0x0000001704007986 */ /* 0x0045e8000c10190e */
[----:B---3--:R-:W3:Y:S04]  /*0900*/  LDG.E R25, desc[UR14][R2.64+0x4] ;  /* 0x0000040e02197981 */ /* 0x008ee8000c1e1900 */
[----:B---3--:R3:W-:Y:S04]  /*0910*/  STG.E desc[UR14][R4.64+0x4], R25 ;  /* 0x0000041904007986 */ /* 0x0087e8000c10190e */
[----:B----4-:R-:W4:Y:S04]  /*0920*/  LDG.E R27, desc[UR14][R2.64+0x8] ;  /* 0x0000080e021b7981 */ /* 0x010f28000c1e1900 */
[----:B----4-:R4:W-:Y:S04]  /*0930*/  STG.E desc[UR14][R4.64+0x8], R27 ;  /* 0x0000081b04007986 */ /* 0x0109e8000c10190e */
[----:B-----5:R-:W5:Y:S04]  /*0940*/  LDG.E R29, desc[UR14][R2.64+0xc] ;  /* 0x00000c0e021d7981 */ /* 0x020f68000c1e1900 */
[----:B-----5:R4:W-:Y:S04]  /*0950*/  STG.E desc[UR14][R4.64+0xc], R29 ;  /* 0x00000c1d04007986 */ /* 0x0209e8000c10190e */
[----:B0-----:R-:W5:Y:S04]  /*0960*/  LDG.E R19, desc[UR14][R2.64+0x10] ;  /* 0x0000100e02137981 */ /* 0x001f68000c1e1900 */
[----:B-----5:R4:W-:Y:S04]  /*0970*/  STG.E desc[UR14][R4.64+0x10], R19 ;  /* 0x0000101304007986 */ /* 0x0209e8000c10190e */
[----:B-1----:R-:W5:Y:S04]  /*0980*/  LDG.E R21, desc[UR14][R2.64+0x14] ;  /* 0x0000140e02157981 */ /* 0x002f68000c1e1900 */
[----:B-----5:R4:W-:Y:S04]  /*0990*/  STG.E desc[UR14][R4.64+0x14], R21 ;  /* 0x0000141504007986 */ /* 0x0209e8000c10190e */
[----:B--2---:R-:W2:Y:S04]  /*09a0*/  LDG.E R23, desc[UR14][R2.64+0x18] ;  /* 0x0000180e02177981 */ /* 0x004ea8000c1e1900 */
[----:B--2---:R4:W-:Y:S04]  /*09b0*/  STG.E desc[UR14][R4.64+0x18], R23 ;  /* 0x0000181704007986 */ /* 0x0049e8000c10190e */
[----:B---3--:R-:W2:Y:S01]  /*09c0*/  LDG.E R25, desc[UR14][R2.64+0x1c] ;  /* 0x00001c0e02197981 */ /* 0x008ea2000c1e1900 */
[----:B------:R-:W-:Y:S01]  /*09d0*/  VIADD R14, R14, 0x10 ;  /* 0x000000100e0e7836 */ /* 0x000fe20000000000 */
[----:B------:R-:W-:Y:S01]  /*09e0*/  IADD3 R17, PT, PT, R17, 0x10, RZ ;  /* 0x0000001011117810 */ /* 0x000fe20007ffe0ff */
[----:B------:R-:W-:-:S03]  /*09f0*/  VIADD R15, R15, 0x10 ;  /* 0x000000100f0f7836 */ /* 0x000fc60000000000 */
[----:B------:R-:W-:Y:S01]  /*0a00*/  ISETP.NE.AND P1, PT, R14, RZ, PT ;  /* 0x000000ff0e00720c */ /* 0x000fe20003f25270 */
[----:B--2---:R4:W-:-:S12]  /*0a10*/  STG.E desc[UR14][R4.64+0x1c], R25 ;  /* 0x00001c1904007986 */ /* 0x0049d8000c10190e */
[----:B------:R-:W-:Y:S05]  /*0a20*/  @P1 BRA `(.L_x_14) ;  /* 0xfffffffc00541947 */ /* 0x000fea000383ffff */
[----:B------:R-:W-:-:S07]  /*0a30*/  IMAD.MOV.U32 R2, RZ, RZ, R13 ;  /* 0x000000ffff027224 */ /* 0x000fce00078e000d */
.L_x_13:
[----:B------:R-:W-:-:S13]  /*0a40*/  ISETP.NE.AND P1, PT, R16, RZ, PT ;  /* 0x000000ff1000720c */ /* 0x000fda0003f25270 */
[----:B------:R-:W-:Y:S05]  /*0a50*/  @!P1 BRA `(.L_x_15) ;  /* 0x0000000400009947 */ /* 0x000fea0003800000 */
[----:B------:R-:W-:Y:S01]  /*0a60*/  VIADD R3, R16, 0xffffffff ;  /* 0xffffffff10037836 */ /* 0x000fe20000000000 */
[----:B------:R-:W-:-:S04]  /*0a70*/  ISETP.NE.AND P2, PT, R18, RZ, PT ;  /* 0x000000ff1200720c */ /* 0x000fc80003f45270 */
[----:B------:R-:W-:-:S13]  /*0a80*/  ISETP.GE.U32.AND P1, PT, R3, 0x7, PT ;  /* 0x000000070300780c */ /* 0x000fda0003f26070 */
[----:B------:R-:W-:Y:S05]  /*0a90*/  @!P1 BRA `(.L_x_16) ;  /* 0x00000000005c9947 */ /* 0x000fea0003800000 */
[----:B----4-:R-:W0:Y:S01]  /*0aa0*/  LDC.64 R4, c[0x0][0x380] ;  /* 0x0000e000ff047b82 */ /* 0x010e220000000a00 */
[----:B------:R-:W-:-:S07]  /*0ab0*/  IADD3 R3, PT, PT, R12, R2, RZ ;  /* 0x000000020c037210 */ /* 0x000fce0007ffe0ff */
[----:B------:R-:W1:Y:S01]  /*0ac0*/  LDC.64 R14, c[0x0][0x388] ;  /* 0x0000e200ff0e7b82 */ /* 0x000e620000000a00 */
[----:B0-----:R-:W-:-:S05]  /*0ad0*/  IMAD.WIDE R4, R3, 0x4, R4 ;  /* 0x0000000403047825 */ /* 0x001fca00078e0204 */
[----:B------:R-:W2:Y:S01]  /*0ae0*/  LDG.E R3, desc[UR14][R4.64] ;  /* 0x0000000e04037981 */ /* 0x000ea2000c1e1900 */
[----:B------:R-:W-:-:S04]  /*0af0*/  IMAD.IADD R13, R11, 0x1, R2 ;  /* 0x000000010b0d7824 */ /* 0x000fc800078e0202 */
[----:B-1----:R-:W-:-:S05]  /*0b00*/  IMAD.WIDE R14, R13, 0x4, R14 ;  /* 0x000000040d0e7825 */ /* 0x002fca00078e020e */
[----:B--2---:R0:W-:Y:S04]  /*0b10*/  STG.E desc[UR14][R14.64], R3 ;  /* 0x000000030e007986 */ /* 0x0041e8000c10190e */
[----:B------:R-:W2:Y:S04]  /*0b20*/  LDG.E R13, desc[UR14][R4.64+0x4] ;  /* 0x0000040e040d7981 */ /* 0x000ea8000c1e1900 */
[----:B--2---:R1:W-:Y:S04]  /*0b30*/  STG.E desc[UR14][R14.64+0x4], R13 ;  /* 0x0000040d0e007986 */ /* 0x0043e8000c10190e */
[----:B------:R-:W2:Y:S04]  /*0b40*/  LDG.E R17, desc[UR14][R4.64+0x8] ;  /* 0x0000080e04117981 */ /* 0x000ea8000c1e1900 */
[----:B--2---:R2:W-:Y:S04]  /*0b50*/  STG.E desc[UR14][R14.64+0x8], R17 ;  /* 0x000008110e007986 */ /* 0x0045e8000c10190e */
[----:B------:R-:W3:Y:S04]  /*0b60*/  LDG.E R19, desc[UR14][R4.64+0xc] ;  /* 0x00000c0e04137981 */ /* 0x000ee8000c1e1900 */
[----:B---3--:R2:W-:Y:S04]  /*0b70*/  STG.E desc[UR14][R14.64+0xc], R19 ;  /* 0x00000c130e007986 */ /* 0x0085e8000c10190e */
[----:B------:R-:W3:Y:S04]  /*0b80*/  LDG.E R21, desc[UR14][R4.64+0x10] ;  /* 0x0000100e04157981 */ /* 0x000ee8000c1e1900 */
[----:B---3--:R2:W-:Y:S04]  /*0b90*/  STG.E desc[UR14][R14.64+0x10], R21 ;  /* 0x000010150e007986 */ /* 0x0085e8000c10190e */
[----:B------:R-:W3:Y:S04]  /*0ba0*/  LDG.E R23, desc[UR14][R4.64+0x14] ;  /* 0x0000140e04177981 */ /* 0x000ee8000c1e1900 */
[----:B---3--:R2:W-:Y:S04]  /*0bb0*/  STG.E desc[UR14][R14.64+0x14], R23 ;  /* 0x000014170e007986 */ /* 0x0085e8000c10190e */
[----:B0-----:R-:W3:Y:S04]  /*0bc0*/  LDG.E R3, desc[UR14][R4.64+0x18] ;  /* 0x0000180e04037981 */ /* 0x001ee8000c1e1900 */
[----:B---3--:R2:W-:Y:S04]  /*0bd0*/  STG.E desc[UR14][R14.64+0x18], R3 ;  /* 0x000018030e007986 */ /* 0x0085e8000c10190e */
[----:B-1----:R-:W3:Y:S01]  /*0be0*/  LDG.E R13, desc[UR14][R4.64+0x1c] ;  /* 0x00001c0e040d7981 */ /* 0x002ee2000c1e1900 */
[----:B------:R-:W-:-:S03]  /*0bf0*/  IADD3 R2, PT, PT, R2, 0x8, RZ ;  /* 0x0000000802027810 */ /* 0x000fc60007ffe0ff */
[----:B---3--:R2:W-:Y:S04]  /*0c00*/  STG.E desc[UR14][R14.64+0x1c], R13 ;  /* 0x00001c0d0e007986 */ /* 0x0085e8000c10190e */
.L_x_16:
[----:B------:R-:W-:Y:S05]  /*0c10*/  @!P2 BRA `(.L_x_15) ;  /* 0x000000000090a947 */ /* 0x000fea0003800000 */
[----:B--2---:R-:W-:Y:S01]  /*0c20*/  VIADD R3, R18, 0xffffffff ;  /* 0xffffffff12037836 */ /* 0x004fe20000000000 */
        /* <DEDUP_REMOVED lines=15> */
[----:B------:R-:W2:Y:S01]  /*0d20*/  LDG.E R19, desc[UR14][R4.64+0xc] ;  /* 0x00000c0e04137981 */ /* 0x000ea2000c1e1900 */
[----:B------:R-:W-:-:S03]  /*0d30*/  IADD3 R2, PT, PT, R2, 0x4, RZ ;  /* 0x0000000402027810 */ /* 0x000fc60007ffe0ff */
[----:B--2---:R0:W-:Y:S04]  /*0d40*/  STG.E desc[UR14][R14.64+0xc], R19 ;  /* 0x00000c130e007986 */ /* 0x0041e8000c10190e */
.L_x_17:
[----:B------:R-:W-:Y:S05]  /*0d50*/  @!P2 BRA `(.L_x_15) ;  /* 0x000000000040a947 */ /* 0x000fea0003800000 */
[----:B----4-:R-:W1:Y:S01]  /*0d60*/  LDC.64 R4, c[0x0][0x380] ;  /* 0x0000e000ff047b82 */ /* 0x010e620000000a00 */
[----:B0-----:R-:W-:-:S07]  /*0d70*/  IMAD.IADD R3, R12, 0x1, R2 ;  /* 0x000000010c037824 */ /* 0x001fce00078e0202 */
[----:B------:R-:W0:Y:S01]  /*0d80*/  LDC.64 R12, c[0x0][0x388] ;  /* 0x0000e200ff0c7b82 */ /* 0x000e220000000a00 */
[----:B-1----:R-:W-:-:S05]  /*0d90*/  IMAD.WIDE R4, R3, 0x4, R4 ;  /* 0x0000000403047825 */ /* 0x002fca00078e0204 */
[----:B------:R-:W2:Y:S01]  /*0da0*/  LDG.E R15, desc[UR14][R4.64] ;  /* 0x0000000e040f7981 */ /* 0x000ea2000c1e1900 */
[----:B------:R-:W-:Y:S02]  /*0db0*/  IADD3 R3, PT, PT, R11, R2, RZ ;  /* 0x000000020b037210 */ /* 0x000fe40007ffe0ff */
[----:B------:R-:W-:-:S03]  /*0dc0*/  ISETP.NE.AND P1, PT, R6, 0x1, PT ;  /* 0x000000010600780c */ /* 0x000fc60003f25270 */
[----:B0-----:R-:W-:-:S05]  /*0dd0*/  IMAD.WIDE R2, R3, 0x4, R12 ;  /* 0x0000000403027825 */ /* 0x001fca00078e020c */
[----:B--2---:R1:W-:Y:S05]  /*0de0*/  STG.E desc[UR14][R2.64], R15 ;  /* 0x0000000f02007986 */ /* 0x0043ea000c10190e */
[----:B------:R-:W-:Y:S05]  /*0df0*/  @!P1 BRA `(.L_x_15) ;  /* 0x0000000000189947 */ /* 0x000fea0003800000 */
[----:B------:R-:W2:Y:S01]  /*0e00*/  LDG.E R11, desc[UR14][R4.64+0x4] ;  /* 0x0000040e040b7981 */ /* 0x000ea2000c1e1900 */
[----:B------:R-:W-:-:S03]  /*0e10*/  ISETP.NE.AND P1, PT, R6, 0x2, PT ;  /* 0x000000020600780c */ /* 0x000fc60003f25270 */
[----:B--2---:R3:W-:Y:S10]  /*0e20*/  STG.E desc[UR14][R2.64+0x4], R11 ;  /* 0x0000040b02007986 */ /* 0x0047f4000c10190e */
[----:B------:R-:W-:Y:S05]  /*0e30*/  @!P1 BRA `(.L_x_15) ;  /* 0x0000000000089947 */ /* 0x000fea0003800000 */
[----:B------:R-:W2:Y:S04]  /*0e40*/  LDG.E R5, desc[UR14][R4.64+0x8] ;  /* 0x0000080e04057981 */ /* 0x000ea8000c1e1900 */
[----:B--2---:R0:W-:Y:S02]  /*0e50*/  STG.E desc[UR14][R2.64+0x8], R5 ;  /* 0x0000080502007986 */ /* 0x0041e4000c10190e */
.L_x_15:
[----:B------:R-:W-:Y:S05]  /*0e60*/  @P0 BRA `(.L_x_18) ;  /* 0xfffffff800040947 */ /* 0x000fea000383ffff */
[----:B01-3--:R-:W0:Y:S01]  /*0e70*/  LDC R2, c[0x0][0x370] ;  /* 0x0000dc00ff027b82 */ /* 0x00be220000000800 */
[----:B------:R-:W1:Y:S01]  /*0e80*/  LDCU UR8, c[0x0][0x3a4] ;  /* 0x00007480ff0877ac */ /* 0x000e620008000800 */
[----:B0-----:R-:W-:-:S05]  /*0e90*/  IMAD R7, R2, UR12, R7 ;  /* 0x0000000c02077c24 */ /* 0x001fca000f8e0207 */
[----:B-1----:R-:W-:-:S13]  /*0ea0*/  ISETP.GE.AND P0, PT, R7, UR8, PT ;  /* 0x0000000807007c0c */ /* 0x002fda000bf06270 */
[----:B------:R-:W-:Y:S05]  /*0eb0*/  @!P0 BRA `(.L_x_19) ;  /* 0xfffffff4000c8947 */ /* 0x000fea000383ffff */
[----:B------:R-:W-:Y:S05]  /*0ec0*/  EXIT ;  /* 0x000000000000794d */ /* 0x000fea0003800000 */
.L_x_20:
        /* <DEDUP_REMOVED lines=11> */
.L_x_43:


//--------------------- .text._Z9scol2im_dPdPKdiiiiii --------------------------
	.section	.text._Z9scol2im_dPdPKdiiiiii,"ax",@progbits
	.align	128
        .global         _Z9scol2im_dPdPKdiiiiii
        .type           _Z9scol2im_dPdPKdiiiiii,@function
        .size           _Z9scol2im_dPdPKdiiiiii,(.L_x_44 - _Z9scol2im_dPdPKdiiiiii)
        .other          _Z9scol2im_dPdPKdiiiiii,@"STO_CUDA_ENTRY STV_DEFAULT"
_Z9scol2im_dPdPKdiiiiii:
.text._Z9scol2im_dPdPKdiiiiii:
        /* <DEDUP_REMOVED lines=53> */
.L_x_22:
        /* <DEDUP_REMOVED lines=17> */
[----:B------:R0:W-:Y:S09]  /*0460*/  STG.E.64 desc[UR10][R8.64], RZ ;  /* 0x000000ff08007986 */ /* 0x0001f2000c101b0a */
[----:B------:R-:W-:Y:S05]  /*0470*/  @!P1 BRA `(.L_x_22) ;  /* 0xfffffffc00b49947 */ /* 0x000fea000383ffff */
[----:B------:R-:W-:Y:S05]  /*0480*/  EXIT ;  /* 0x000000000000794d */ /* 0x000fea0003800000 */
.L_x_21:
        /* <DEDUP_REMOVED lines=15> */
.L_x_24:
[----:B------:R-:W-:Y:S02]  /*0580*/  IABS R4, R3 ;  /* 0x0000000300047213 */ /* 0x000fe40000000000 */
[----:B0-----:R-:W-:Y:S02]  /*0590*/  IABS R9, R0 ;  /* 0x0000000000097213 */ /* 0x001fe40000000000 */
[----:B------:R-:W-:Y:S01]  /*05a0*/  ISETP.GE.AND P1, PT, R0, RZ, PT ;  /* 0x000000ff0000720c */ /* 0x000fe20003f26270 */
[----:B------:R-:W-:Y:S02]  /*05b0*/  IMAD.MOV R8, RZ, RZ, -R4 ;  /* 0x000000ffff087224 */ /* 0x000fe400078e0a04 */
[----:B------:R-:W-:-:S04]  /*05c0*/  IMAD.HI.U32 R4, R10, R9, RZ ;  /* 0x000000090a047227 */ /* 0x000fc800078e00ff */
[----:B------:R-:W-:Y:S01]  /*05d0*/  IMAD R9, R4, R8, R9 ;  /* 0x0000000804097224 */ /* 0x000fe200078e0209 */
[----:B------:R-:W-:-:S04]  /*05e0*/  IABS R4, R3 ;  /* 0x0000000300047213 */ /* 0x000fc80000000000 */
[----:B------:R-:W-:-:S13]  /*05f0*/  ISETP.GT.U32.AND P0, PT, R2, R9, PT ;  /* 0x000000090200720c */ /* 0x000fda0003f04070 */
[----:B------:R-:W-:-:S04]  /*0600*/  @!P0 IADD3 R9, PT, PT, R9, -R4, RZ ;  /* 0x8000000409098210 */ /* 0x000fc80007ffe0ff */
[----:B------:R-:W-:-:S13]  /*0610*/  ISETP.GT.U32.AND P0, PT, R2, R9, PT ;  /* 0x000000090200720c */ /* 0x000fda0003f04070 */
[----:B------:R-:W-:-:S04]  /*0620*/  @!P0 IMAD.IADD R9, R9, 0x1, -R4 ;  /* 0x0000000109098824 */ /* 0x000fc800078e0a04 */
[----:B------:R-:W-:-:S05]  /*0630*/  @!P1 IMAD.MOV R9, RZ, RZ, -R9 ;  /* 0x000000ffff099224 */ /* 0x000fca00078e0a09 */
[----:B------:R-:W-:-:S04]  /*0640*/  SEL R9, R12, R9, !P2 ;  /* 0x000000090c097207 */ /* 0x000fc80005000000 */
[C---:B------:R-:W-:Y:S02]  /*0650*/  IADD3 R9, PT, PT, R0.reuse, R0, -R9 ;  /* 0x0000000000097210 */ /* 0x040fe40007ffe809 */
[----:B------:R-:W-:-:S03]  /*0660*/  IADD3 R0, PT, PT, R0, UR4, RZ ;  /* 0x0000000400007c10 */ /* 0x000fc6000fffe0ff */
[----:B------:R-:W-:Y:S01]  /*0670*/  IMAD.WIDE R8, R9, 0x8, R6 ;  /* 0x0000000809087825 */ /* 0x000fe200078e0206 */
[----:B------:R-:W-:-:S04]  /*0680*/  ISETP.GE.AND P0, PT, R0, R5, PT ;  /* 0x000000050000720c */ /* 0x000fc80003f06270 */
[----:B------:R0:W-:Y:S09]  /*0690*/  STG.E.64 desc[UR10][R8.64], RZ ;  /* 0x000000ff08007986 */ /* 0x0001f2000c101b0a */
[----:B------:R-:W-:Y:S05]  /*06a0*/  @!P0 BRA `(.L_x_24) ;  /* 0xfffffffc00b48947 */ /* 0x000fea000383ffff */
[----:B------:R-:W-:Y:S05]  /*06b0*/  EXIT ;  /* 0x000000000000794d */ /* 0x000fea0003800000 */
.L_x_23:
[----:B------:R-:W-:Y:S02]  /*06c0*/  UIADD3 UR7, UPT, UPT, UR12, -0x1, URZ ;  /* 0xffffffff0c077890 */ /* 0x000fe4000fffe0ff */
[----:B------:R-:W-:Y:S01]  /*06d0*/  VIADD R3, R6, -UR12 ;  /* 0x8000000c06037c36 */ /* 0x000fe20008000000 */
[----:B------:R-:W-:Y:S02]  /*06e0*/  UIMAD UR5, UR8, UR12, URZ ;  /* 0x0000000c080572a4 */ /* 0x000fe4000f8e02ff */
[----:B------:R-:W-:Y:S01]  /*06f0*/  VIADD R4, R7, -UR8 ;  /* 0x8000000807047c36 */ /* 0x000fe20008000000 */
[----:B------:R-:W-:Y:S01]  /*0700*/  UMOV UR6, 0xfffffff8 ;  /* 0xfffffff800067882 */ /* 0x000fe20000000000 */
[----:B------:R-:W-:Y:S02]  /*0710*/  ULOP3.LUT UR9, UR12, 0x7ffffff8, URZ, 0xc0, !UPT ;  /* 0x7ffffff80c097892 */ /* 0x000fe4000f8ec0ff */
[----:B------:R-:W-:Y:S02]  /*0720*/  UIMAD UR5, UR5, UR6, 0x8 ;  /* 0x00000008050574a4 */ /* 0x000fe4000f8e0206 */
[----:B------:R-:W-:-:S11]  /*0730*/  UISETP.GE.U32.AND UP0, UPT, UR7, 0x7, UPT ;  /* 0x000000070700788c */ /* 0x000fd6000bf06070 */
.L_x_32:
        /* <DEDUP_REMOVED lines=9> */
[----:B0-----:R-:W-:-:S07]  /*07d0*/  IADD3 R12, PT, PT, R10, 0xffffffe, RZ ;  /* 0x0ffffffe0a0c7810 */ /* 0x001fce0007ffe0ff */
[----:B------:R0:W2:Y:S01]  /*07e0*/  F2I.FTZ.U32.TRUNC.NTZ R13, R12 ;  /* 0x0000000c000d7305 */ /* 0x0000a2000021f000 */
[----:B-1----:R-:W-:Y:S01]  /*07f0*/  VIADD R6, R14, 0xffffffe ;  /* 0x0ffffffe0e067836 */ /* 0x002fe20000000000 */
[----:B------:R-:W-:-:S06]  /*0800*/  IABS R14, R0 ;  /* 0x00000000000e7213 */ /* 0x000fcc0000000000 */
[----:B------:R1:W3:Y:S01]  /*0810*/  F2I.FTZ.U32.TRUNC.NTZ R7, R6 ;  /* 0x0000000600077305 */ /* 0x0002e2000021f000 */
[----:B0-----:R-:W-:Y:S02]  /*0820*/  HFMA2 R12, -RZ, RZ, 0, 0 ;  /* 0x00000000ff0c7431 */ /* 0x001fe400000001ff */
[----:B--2---:R-:W-:Y:S02]  /*0830*/  IMAD.MOV R16, RZ, RZ, -R13 ;  /* 0x000000ffff107224 */ /* 0x004fe400078e0a0d */
[----:B-1----:R-:W-:Y:S02]  /*0840*/  IMAD.MOV.U32 R6, RZ, RZ, RZ ;  /* 0x000000ffff067224 */ /* 0x002fe400078e00ff */
[----:B------:R-:W-:-:S04]  /*0850*/  IMAD R15, R16, R5, RZ ;  /* 0x00000005100f7224 */ /* 0x000fc800078e02ff */
[----:B------:R-:W-:-:S04]  /*0860*/  IMAD.HI.U32 R13, R13, R15, R12 ;  /* 0x0000000f0d0d7227 */ /* 0x000fc800078e000c */
[----:B---3--:R-:W-:-:S04]  /*0870*/  IMAD.MOV R10, RZ, RZ, -R7 ;  /* 0x000000ffff0a7224 */ /* 0x008fc800078e0a07 */
[----:B------:R-:W-:Y:S02]  /*0880*/  IMAD.MOV.U32 R15, RZ, RZ, R10 ;  /* 0x000000ffff0f7224 */ /* 0x000fe400078e000a */
[----:B------:R-:W-:-:S04]  /*0890*/  IMAD.HI.U32 R10, R13, R14, RZ ;  /* 0x0000000e0d0a7227 */ /* 0x000fc800078e00ff */
[----:B------:R-:W-:Y:S01]  /*08a0*/  IMAD R13, R15, R8, RZ ;  /* 0x000000080f0d7224 */ /* 0x000fe200078e02ff */
[----:B------:R-:W-:Y:S02]  /*08b0*/  IADD3 R12, PT, PT, -R10, RZ, RZ ;  /* 0x000000ff0a0c7210 */ /* 0x000fe40007ffe1ff */
[----:B------:R-:W-:Y:S01]  /*08c0*/  IABS R15, R11 ;  /* 0x0000000b000f7213 */ /* 0x000fe20000000000 */
[----:B------:R-:W-:-:S04]  /*08d0*/  IMAD.HI.U32 R7, R7, R13, R6 ;  /* 0x0000000d07077227 */ /* 0x000fc800078e0006 */
[----:B------:R-:W-:Y:S02]  /*08e0*/  IMAD R6, R5, R12, R14 ;  /* 0x0000000c05067224 */ /* 0x000fe400078e020e */
[----:B------:R-:W-:Y:S02]  /*08f0*/  IMAD.MOV R13, RZ, RZ, -R15 ;  /* 0x000000ffff0d7224 */ /* 0x000fe400078e0a0f */
[----:B------:R-:W-:Y:S01]  /*0900*/  IMAD.HI.U32 R7, R7, R14, RZ ;  /* 0x0000000e07077227 */ /* 0x000fe200078e00ff */
[----:B------:R-:W-:-:S03]  /*0910*/  ISETP.GT.U32.AND P1, PT, R5, R6, PT ;  /* 0x000000060500720c */ /* 0x000fc60003f24070 */
[----:B------:R-:W-:Y:S01]  /*0920*/  IMAD R13, R7, R13, R14 ;  /* 0x0000000d070d7224 */ /* 0x000fe200078e020e */
[----:B------:R-:W-:-:S04]  /*0930*/  CS2R R14, SRZ ;  /* 0x00000000000e7805 */ /* 0x000fc8000001ff00 */
[----:B------:R-:W-:-:S05]  /*0940*/  ISETP.GT.U32.AND P3, PT, R8, R13, PT ;  /* 0x0000000d0800720c */ /* 0x000fca0003f64070 */
[-C--:B------:R-:W-:Y:S01]  /*0950*/  @!P1 IADD3 R6, PT, PT, R6, -R5.reuse, RZ ;  /* 0x8000000506069210 */ /* 0x080fe20007ffe0ff */
[----:B------:R-:W-:Y:S01]  /*0960*/  @!P1 VIADD R10, R10, 0x1 ;  /* 0x000000010a0a9836 */ /* 0x000fe20000000000 */
[----:B------:R-:W-:Y:S02]  /*0970*/  ISETP.NE.AND P1, PT, R9, RZ, PT ;  /* 0x000000ff0900720c */ /* 0x000fe40003f25270 */
[----:B------:R-:W-:Y:S01]  /*0980*/  ISETP.GE.U32.AND P4, PT, R6, R5, PT ;  /* 0x000000050600720c */ /* 0x000fe20003f86070 */
[----:B------:R-:W-:Y:S01]  /*0990*/  IMAD.MOV.U32 R6, RZ, RZ, RZ ;  /* 0x000000ffff067224 */ /* 0x000fe200078e00ff */
[C---:B------:R-:W-:Y:S02]  /*09a0*/  LOP3.LUT R5, R0.reuse, R9, RZ, 0x3c, !PT ;  /* 0x0000000900057212 */ /* 0x040fe400078e3cff */
[----:B------:R-:W-:Y:S02]  /*09b0*/  @!P3 IMAD.IADD R13, R13, 0x1, -R8 ;  /* 0x000000010d0db824 */ /* 0x000fe400078e0a08 */
[----:B------:R-:W-:Y:S01]  /*09c0*/  ISETP.GE.AND P2, PT, R5, RZ, PT ;  /* 0x000000ff0500720c */ /* 0x000fe20003f46270 */
[----:B------:R-:W-:Y:S01]  /*09d0*/  @!P3 VIADD R7, R7, 0x1 ;  /* 0x000000010707b836 */ /* 0x000fe20000000000 */
[----:B------:R-:W-:-:S02]  /*09e0*/  LOP3.LUT R5, R0, R11, RZ, 0x3c, !PT ;  /* 0x0000000b00057212 */ /* 0x000fc400078e3cff */
[----:B------:R-:W-:Y:S02]  /*09f0*/  ISETP.GE.U32.AND P0, PT, R13, R8, PT ;  /* 0x000000080d00720c */ /* 0x000fe40003f06070 */
[----:B------:R-:W-:Y:S02]  /*0a00*/  ISETP.NE.AND P3, PT, R11, RZ, PT ;  /* 0x000000ff0b00720c */ /* 0x000fe40003f65270 */
[----:B------:R-:W-:Y:S02]  /*0a10*/  @P4 IADD3 R10, PT, PT, R10, 0x1, RZ ;  /* 0x000000010a0a4810 */ /* 0x000fe40007ffe0ff */
[----:B------:R-:W-:-:S03]  /*0a20*/  ISETP.GE.AND P4, PT, R5, RZ, PT ;  /* 0x000000ff0500720c */ /* 0x000fc60003f86270 */
[----:B------:R-:W-:-:S04]  /*0a30*/  IMAD.MOV.U32 R5, RZ, RZ, R10 ;  /* 0x000000ffff057224 */ /* 0x000fc800078e000a */
[----:B------:R-:W-:Y:S01]  /*0a40*/  @!P2 IMAD.MOV R5, RZ, RZ, -R5 ;  /* 0x000000ffff05a224 */ /* 0x000fe200078e0a05 */
[----:B------:R-:W-:Y:S02]  /*0a50*/  @!P1 LOP3.LUT R5, RZ, R9, RZ, 0x33, !PT ;  /* 0x00000009ff059212 */ /* 0x000fe400078e33ff */
[----:B------:R-:W-:Y:S02]  /*0a60*/  @P0 IADD3 R7, PT, PT, R7, 0x1, RZ ;  /* 0x0000000107070810 */ /* 0x000fe40007ffe0ff */
[----:B------:R-:W-:-:S03]  /*0a70*/  IADD3 R8, PT, PT, -R5, RZ, RZ ;  /* 0x000000ff05087210 */ /* 0x000fc60007ffe1ff */
[----:B------:R-:W-:Y:S01]  /*0a80*/  @!P4 IMAD.MOV R7, RZ, RZ, -R7 ;  /* 0x000000ffff07c224 */ /* 0x000fe200078e0a07 */
[----:B------:R-:W-:Y:S01]  /*0a90*/  @!P3 LOP3.LUT R7, RZ, R11, RZ, 0x33, !PT ;  /* 0x0000000bff07b212 */ /* 0x000fe200078e33ff */
[----:B------:R-:W-:-:S07]  /*0aa0*/  IMAD R8, R9, R8, R0 ;  /* 0x0000000809087224 */ /* 0x000fce00078e0200 */
.L_x_31:
[----:B------:R-:W-:Y:S01]  /*0ab0*/  IMAD.IADD R9, R5, 0x1, -R6 ;  /* 0x0000000105097824 */ /* 0x000fe200078e0a06 */
[----:B------:R-:W-:Y:S01]  /*0ac0*/  MOV R21, RZ ;  /* 0x000000ff00157202 */ /* 0x000fe20000000f00 */
[----:B------:R-:W-:Y:S02]  /*0ad0*/  IMAD R19, R2, R7, RZ ;  /* 0x0000000702137224 */ /* 0x000fe400078e02ff */
[----:B------:R-:W-:Y:S01]  /*0ae0*/  IMAD R23, R9, R3, R9 ;  /* 0x0000000309177224 */ /* 0x000fe200078e0209 */
[----:B------:R-:W-:Y:S06]  /*0af0*/  BRA.U !UP0, `(.L_x_25) ;  /* 0x0000000508d47547 */ /* 0x000fec000b800000 */
[----:B------:R-:W0:Y:S01]  /*0b00*/  LDCU UR6, c[0x0][0x3a0] ;  /* 0x00007400ff0677ac */ /* 0x000e220008000800 */
[C-C-:B------:R-:W-:Y:S01]  /*0b10*/  IMAD.IADD R10, R8.reuse, 0x1, R19.reuse ;  /* 0x00000001080a7824 */ /* 0x140fe200078e0213 */
[C-C-:B------:R-:W-:Y:S01]  /*0b20*/  IADD3 R17, PT, PT, R23.reuse, R8, R19.reuse ;  /* 0x0000000817117210 */ /* 0x140fe20007ffe013 */
[----:B------:R-:W-:Y:S01]  /*0b30*/  VIADD R12, R8, 0xfffffffd ;  /* 0xfffffffd080c7836 */ /* 0x000fe20000000000 */
[----:B------:R-:W1:Y:S01]  /*0b40*/  LDCU UR7, c[0x0][0x39c] ;  /* 0x00007380ff0777ac */ /* 0x000e620008000800 */
[C---:B------:R-:W-:Y:S01]  /*0b50*/  VIADD R18, R10.reuse, 0xfffffffa ;  /* 0xfffffffa0a127836 */ /* 0x040fe20000000000 */
[C---:B------:R-:W-:Y:S01]  /*0b60*/  IADD3 R16, PT, PT, R10.reuse, -0x7, RZ ;  /* 0xfffffff90a107810 */ /* 0x040fe20007ffe0ff */
[----:B------:R-:W-:Y:S01]  /*0b70*/  VIADD R10, R10, 0xffffffff ;  /* 0xffffffff0a0a7836 */ /* 0x000fe20000000000 */
[----:B------:R-:W-:Y:S01]  /*0b80*/  IADD3 R19, PT, PT, R23, R12, R19 ;  /* 0x0000000c17137210 */ /* 0x000fe20007ffe013 */
[--C-:B------:R-:W-:Y:S01]  /*0b90*/  IMAD.IADD R13, R18, 0x1, R23.reuse ;  /* 0x00000001120d7824 */ /* 0x100fe200078e0217 */
[----:B------:R-:W-:Y:S01]  /*0ba0*/  IADD3 R11, PT, PT, R16, R23, RZ ;  /* 0x00000017100b7210 */ /* 0x000fe20007ffe0ff */
[----:B------:R-:W-:Y:S01]  /*0bb0*/  IMAD.IADD R21, R10, 0x1, R23 ;  /* 0x000000010a157824 */ /* 0x000fe200078e0217 */
[----:B------:R-:W-:Y:S01]  /*0bc0*/  UIADD3 UR8, UPT, UPT, -UR9, URZ, URZ ;  /* 0x000000ff09087290 */ /* 0x000fe2000fffe1ff */
[----:B------:R-:W-:Y:S01]  /*0bd0*/  ISETP.GT.AND P2, PT, R9, R4, PT ;  /* 0x000000040900720c */ /* 0x000fe20003f44270 */
[----:B0-----:R-:W-:-:S04]  /*0be0*/  IMAD R17, R17, UR6, R6 ;  /* 0x0000000611117c24 */ /* 0x001fc8000f8e0206 */
[----:B------:R-:W-:Y:S01]  /*0bf0*/  MOV R10, UR8 ;  /* 0x00000008000a7c02 */ /* 0x000fe20008000f00 */
[--C-:B------:R-:W-:Y:S02]  /*0c00*/  IMAD R19, R19, UR6, R6.reuse ;  /* 0x0000000613137c24 */ /* 0x100fe4000f8e0206 */
[--C-:B------:R-:W-:Y:S01]  /*0c10*/  IMAD R16, R21, UR6, R6.reuse ;  /* 0x0000000615107c24 */ /* 0x100fe2000f8e0206 */
[----:B------:R-:W-:Y:S01]  /*0c20*/  IADD3 R21, PT, PT, R11, 0x5, RZ ;  /* 0x000000050b157810 */ /* 0x000fe20007ffe0ff */
[----:B-1----:R-:W-:Y:S02]  /*0c30*/  IMAD R22, R17, UR7, RZ ;  /* 0x0000000711167c24 */ /* 0x002fe4000f8e02ff */
[----:B------:R-:W-:Y:S02]  /*0c40*/  IMAD R13, R13, UR6, R6 ;  /* 0x000000060d0d7c24 */ /* 0x000fe4000f8e0206 */
[----:B------:R-:W-:Y:S02]  /*0c50*/  IMAD R25, R19, UR7, RZ ;  /* 0x0000000713197c24 */ /* 0x000fe4000f8e02ff */
[----:B------:R-:W-:-:S02]  /*0c60*/  VIADD R17, R11, 0x2 ;  /* 0x000000020b117836 */ /* 0x000fc40000000000 */
[----:B------:R-:W-:Y:S02]  /*0c70*/  VIADD R19, R11, 0x3 ;  /* 0x000000030b137836 */ /* 0x000fe40000000000 */
[----:B------:R-:W-:Y:S02]  /*0c80*/  IMAD R23, R13, UR7, RZ ;  /* 0x000000070d177c24 */ /* 0x000fe4000f8e02ff */
[--C-:B------:R-:W-:Y:S02]  /*0c90*/  IMAD R20, R11, UR6, R6.reuse ;  /* 0x000000060b147c24 */ /* 0x100fe4000f8e0206 */
[--C-:B------:R-:W-:Y:S02]  /*0ca0*/  IMAD R17, R17, UR6, R6.reuse ;  /* 0x0000000611117c24 */ /* 0x100fe4000f8e0206 */
[--C-:B------:R-:W-:Y:S02]  /*0cb0*/  IMAD R19, R19, UR6, R6.reuse ;  /* 0x0000000613137c24 */ /* 0x100fe4000f8e0206 */
[----:B------:R-:W-:-:S02]  /*0cc0*/  IMAD R13, R21, UR6, R6 ;  /* 0x00000006150d7c24 */ /* 0x000fc4000f8e0206 */
[----:B------:R-:W-:Y:S02]  /*0cd0*/  IMAD R11, R16, UR7, RZ ;  /* 0x00000007100b7c24 */ /* 0x000fe4000f8e02ff */
[----:B------:R-:W-:Y:S02]  /*0ce0*/  IMAD R20, R20, UR7, RZ ;  /* 0x0000000714147c24 */ /* 0x000fe4000f8e02ff */
[----:B------:R-:W-:Y:S02]  /*0cf0*/  IMAD R24, R17, UR7, RZ ;  /* 0x0000000711187c24 */ /* 0x000fe4000f8e02ff */
[----:B------:R-:W-:Y:S02]  /*0d00*/  IMAD R21, R19, UR7, RZ ;  /* 0x0000000713157c24 */ /* 0x000fe4000f8e02ff */
[----:B------:R-:W-:-:S07]  /*0d10*/  IMAD R13, R13, UR7, RZ ;  /* 0x000000070d0d7c24 */ /* 0x000fce000f8e02ff */
.L_x_26:
[C---:B------:R-:W-:Y:S02]  /*0d20*/  VIADD R16, R12.reuse, 0x3 ;  /* 0x000000030c107836 */ /* 0x040fe40000000000 */
[----:B------:R-:W-:-:S03]  /*0d30*/  VIADD R18, R12, 0x2 ;  /* 0x000000020c127836 */ /* 0x000fc60000000000 */
[C---:B------:R-:W-:Y:S02]  /*0d40*/  ISETP.GT.OR P0, PT, R16.reuse, R3, P2 ;  /* 0x000000031000720c */ /* 0x040fe40001704670 */
[----:B------:R-:W-:-:S04]  /*0d50*/  LOP3.LUT R16, R16, R9, RZ, 0xfc, !PT ;  /* 0x0000000910107212 */ /* 0x000fc800078efcff */
[----:B------:R-:W-:Y:S02]  /*0d60*/  ISETP.LT.OR P1, PT, R16, RZ, P0 ;  /* 0x000000ff1000720c */ /* 0x000fe40000721670 */
[C---:B------:R-:W-:Y:S02]  /*0d70*/  ISETP.GT.OR P0, PT, R18.reuse, R3, P2 ;  /* 0x000000031200720c */ /* 0x040fe40001704670 */
[----:B------:R-:W-:-:S04]  /*0d80*/  LOP3.LUT R18, R18, R9, RZ, 0xfc, !PT ;  /* 0x0000000912127212 */ /* 0x000fc800078efcff */
[----:B------:R-:W-:-:S05]  /*0d90*/  ISETP.LT.OR P0, PT, R18, RZ, P0 ;  /* 0x000000ff1200720c */ /* 0x000fca0000701670 */
[----:B------:R-:W0:Y:S08]  /*0da0*/  @!P1 LDC.64 R16, c[0x0][0x388] ;  /* 0x0000e200ff109b82 */ /* 0x000e300000000a00 */
[----:B------:R-:W1:Y:S01]  /*0db0*/  @!P0 LDC.64 R18, c[0x0][0x388] ;  /* 0x0000e200ff128b82 */ /* 0x000e620000000a00 */
[----:B0-----:R-:W-:-:S05]  /*0dc0*/  @!P1 IMAD.WIDE R26, R22, 0x8, R16 ;  /* 0x00000008161a9825 */ /* 0x001fca00078e0210 */
[----:B------:R0:W2:Y:S01]  /*0dd0*/  @!P1 LDG.E.64 R16, desc[UR10][R26.64] ;  /* 0x0000000a1a109981 */ /* 0x0000a2000c1e1b00 */
[----:B------:R-:W-:-:S05]  /*0de0*/  @!P0 IADD3 R29, PT, PT, R11, 0x1, RZ ;  /* 0x000000010b1d8810 */ /* 0x000fca0007ffe0ff */
[----:B-1----:R-:W-:-:S06]  /*0df0*/  @!P0 IMAD.WIDE R18, R29, 0x8, R18 ;  /* 0x000000081d128825 */ /* 0x002fcc00078e0212 */
[----:B------:R-:W3:Y:S01]  /*0e00*/  @!P0 LDG.E.64 R18, desc[UR10][R18.64] ;  /* 0x0000000a12128981 */ /* 0x000ee2000c1e1b00 */
[C---:B0-----:R-:W-:Y:S01]  /*0e10*/  LOP3.LUT R26, R12.reuse, R9, RZ, 0xfc, !PT ;  /* 0x000000090c1a7212 */ /* 0x041fe200078efcff */
[----:B--2---:R-:W-:Y:S01]  /*0e20*/  @!P1 DADD R14, R14, R16 ;  /* 0x000000000e0e9229 */ /* 0x004fe20000000010 */
[----:B------:R-:W-:-:S05]  /*0e30*/  VIADD R16, R12, 0x1 ;  /* 0x000000010c107836 */ /* 0x000fca0000000000 */
[C---:B------:R-:W-:Y:S02]  /*0e40*/  ISETP.GT.OR P1, PT, R16.reuse, R3, P2 ;  /* 0x000000031000720c */ /* 0x040fe40001724670 */
[----:B------:R-:W-:Y:S01]  /*0e50*/  LOP3.LUT R16, R16, R9, RZ, 0xfc, !PT ;  /* 0x0000000910107212 */ /* 0x000fe200078efcff */
[----:B---3--:R-:W-:-:S03]  /*0e60*/  @!P0 DADD R14, R14, R18 ;  /* 0x000000000e0e8229 */ /* 0x008fc60000000012 */
[----:B------:R-:W-:Y:S02]  /*0e70*/  ISETP.LT.OR P3, PT, R16, RZ, P1 ;  /* 0x000000ff1000720c */ /* 0x000fe40000f61670 */
[----:B------:R-:W-:-:S04]  /*0e80*/  ISETP.GT.OR P1, PT, R12, R3, P2 ;  /* 0x000000030c00720c */ /* 0x000fc80001724670 */
[----:B------:R-:W-:-:S07]  /*0e90*/  ISETP.LT.OR P1, PT, R26, RZ, P1 ;  /* 0x000000ff1a00720c */ /* 0x000fce0000f21670 */
[----:B------:R-:W0:Y:S01]  /*0ea0*/  @!P3 LDC.64 R16, c[0x0][0x388] ;  /* 0x0000e200ff10bb82 */ /* 0x000e220000000a00 */
[----:B------:R-:W-:-:S04]  /*0eb0*/  @!P3 VIADD R27, R13, 0x2 ;  /* 0x000000020d1bb836 */ /* 0x000fc80000000000 */
[----:B0-----:R-:W-:-:S03]  /*0ec0*/  @!P3 IMAD.WIDE R26, R27, 0x8, R16 ;  /* 0x000000081b1ab825 */ /* 0x001fc600078e0210 */
[----:B------:R-:W0:Y:S02]  /*0ed0*/  @!P1 LDC.64 R16, c[0x0][0x388] ;  /* 0x0000e200ff109b82 */ /* 0x000e240000000a00 */
[----:B------:R1:W2:Y:S01]  /*0ee0*/  @!P3 LDG.E.64 R18, desc[UR10][R26.64] ;  /* 0x0000000a1a12b981 */ /* 0x0002a2000c1e1b00 */
[----:B------:R-:W-:-:S05]  /*0ef0*/  @!P1 IADD3 R29, PT, PT, R25, 0x3, RZ ;  /* 0x00000003191d9810 */ /* 0x000fca0007ffe0ff */
[----:B0-----:R-:W-:-:S06]  /*0f00*/  @!P1 IMAD.WIDE R16, R29, 0x8, R16 ;  /* 0x000000081d109825 */ /* 0x001fcc00078e0210 */
[----:B------:R-:W3:Y:S01]  /*0f10*/  @!P1 LDG.E.64 R16, desc[UR10][R16.64] ;  /* 0x0000000a10109981 */ /* 0x000ee2000c1e1b00 */
[C---:B-1----:R-:W-:Y:S01]  /*0f20*/  IADD3 R26, PT, PT, R12.reuse, -0x2, RZ ;  /* 0xfffffffe0c1a7810 */ /* 0x042fe20007ffe0ff */
[----:B--2---:R-:W-:Y:S01]  /*0f30*/  @!P3 DADD R14, R14, R18 ;  /* 0x000000000e0eb229 */ /* 0x004fe20000000012 */
[----:B------:R-:W-:-:S05]  /*0f40*/  VIADD R18, R12, 0xffffffff ;  /* 0xffffffff0c127836 */ /* 0x000fca0000000000 */
[C---:B------:R-:W-:Y:S02]  /*0f50*/  ISETP.GT.OR P0, PT, R18.reuse, R3, P2 ;  /* 0x000000031200720c */ /* 0x040fe40001704670 */
[----:B------:R-:W-:-:S04]  /*0f60*/  LOP3.LUT R18, R18, R9, RZ, 0xfc, !PT ;  /* 0x0000000912127212 */ /* 0x000fc800078efcff */
[----:B------:R-:W-:Y:S02]  /*0f70*/  ISETP.LT.OR P3, PT, R18, RZ, P0 ;  /* 0x000000ff1200720c */ /* 0x000fe40000761670 */
[C---:B------:R-:W-:Y:S02]  /*0f80*/  ISETP.GT.OR P0, PT, R26.reuse, R3, P2 ;  /* 0x000000031a00720c */ /* 0x040fe40001704670 */
[----:B------:R-:W-:-:S04]  /*0f90*/  LOP3.LUT R26, R26, R9, RZ, 0xfc, !PT ;  /* 0x000000091a1a7212 */ /* 0x000fc800078efcff */
[----:B------:R-:W-:-:S05]  /*0fa0*/  ISETP.LT.OR P0, PT, R26, RZ, P0 ;  /* 0x000000ff1a00720c */ /* 0x000fca0000701670 */
[----:B------:R-:W0:Y:S01]  /*0fb0*/  @!P3 LDC.64 R18, c[0x0][0x388] ;  /* 0x0000e200ff12bb82 */ /* 0x000e220000000a00 */
[----:B---3--:R-:W-:Y:S01]  /*0fc0*/  @!P1 DADD R14, R14, R16 ;  /* 0x000000000e0e9229 */ /* 0x008fe20000000010 */
[----:B------:R-:W-:-:S04]  /*0fd0*/  @!P3 VIADD R17, R21, 0x4 ;  /* 0x000000041511b836 */ /* 0x000fc80000000000 */
[----:B0-----:R-:W-:Y:S02]  /*0fe0*/  @!P3 IMAD.WIDE R18, R17, 0x8, R18 ;  /* 0x000000081112b825 */ /* 0x001fe400078e0212 */
[----:B------:R-:W0:Y:S01]  /*0ff0*/  @!P0 LDC.64 R16, c[0x0][0x388] ;  /* 0x0000e200ff108b82 */ /* 0x000e220000000a00 */
[----:B------:R-:W-:-:S03]  /*1000*/  @!P0 IADD3 R27, PT, PT, R24, 0x5, RZ ;  /* 0x00000005181b8810 */ /* 0x000fc60007ffe0ff */
[----:B------:R-:W2:Y:S02]  /*1010*/  @!P3 LDG.E.64 R18, desc[UR10][R18.64] ;  /* 0x0000000a1212b981 */ /* 0x000ea4000c1e1b00 */
[----:B0-----:R-:W-:-:S06]  /*1020*/  @!P0 IMAD.WIDE R16, R27, 0x8, R16 ;  /* 0x000000081b108825 */ /* 0x001fcc00078e0210 */
[----:B------:R-:W3:Y:S01]  /*1030*/  @!P0 LDG.E.64 R16, desc[UR10][R16.64] ;  /* 0x0000000a10108981 */ /* 0x000ee2000c1e1b00 */
[----:B------:R-:W-:-:S05]  /*1040*/  VIADD R26, R12, 0xfffffffd ;  /* 0xfffffffd0c1a7836 */ /* 0x000fca0000000000 */
[C---:B------:R-:W-:Y:S02]  /*1050*/  ISETP.GT.OR P1, PT, R26.reuse, R3, P2 ;  /* 0x000000031a00720c */ /* 0x040fe40001724670 */
[----:B------:R-:W-:-:S04]  /*1060*/  LOP3.LUT R26, R26, R9, RZ, 0xfc, !PT ;  /* 0x000000091a1a7212 */ /* 0x000fc800078efcff */
[----:B------:R-:W-:Y:S02]  /*1070*/  ISETP.LT.OR P1, PT, R26, RZ, P1 ;  /* 0x000000ff1a00720c */ /* 0x000fe40000f21670 */
[----:B------:R-:W-:-:S11]  /*1080*/  IADD3 R26, PT, PT, R12, -0x4, RZ ;  /* 0xfffffffc0c1a7810 */ /* 0x000fd60007ffe0ff */
[----:B------:R-:W-:Y:S01]  /*1090*/  @!P1 VIADD R27, R23, 0x6 ;  /* 0x00000006171b9836 */ /* 0x000fe20000000000 */
[----:B--2---:R-:W-:Y:S01]  /*10a0*/  @!P3 DADD R14, R14, R18 ;  /* 0x000000000e0eb229 */ /* 0x004fe20000000012 */
[C---:B------:R-:W-:Y:S02]  /*10b0*/  ISETP.GT.OR P3, PT, R26.reuse, R3, P2 ;  /* 0x000000031a00720c */ /* 0x040fe40001764670 */
[----:B------:R-:W-:-:S04]  /*10c0*/  LOP3.LUT R26, R26, R9, RZ, 0xfc, !PT ;  /* 0x000000091a1a7212 */ /* 0x000fc800078efcff */
[----:B------:R-:W-:-:S13]  /*10d0*/  ISETP.LT.OR P3, PT, R26, RZ, P3 ;  /* 0x000000ff1a00720c */ /* 0x000fda0001f61670 */
[----:B------:R-:W0:Y:S01]  /*10e0*/  @!P3 LDC.64 R18, c[0x0][0x388] ;  /* 0x0000e200ff12bb82 */ /* 0x000e220000000a00 */
[----:B---3--:R-:W-:-:S07]  /*10f0*/  @!P0 DADD R14, R14, R16 ;  /* 0x000000000e0e8229 */ /* 0x008fce0000000010 */
[----:B------:R-:W1:Y:S02]  /*1100*/  @!P1 LDC.64 R16, c[0x0][0x388] ;  /* 0x0000e200ff109b82 */ /* 0x000e640000000a00 */
[----:B-1----:R-:W-:Y:S01]  /*1110*/  @!P1 IMAD.WIDE R16, R27, 0x8, R16 ;  /* 0x000000081b109825 */ /* 0x002fe200078e0210 */
[----:B------:R-:W-:-:S05]  /*1120*/  @!P3 IADD3 R27, PT, PT, R20, 0x7, RZ ;  /* 0x00000007141bb810 */ /* 0x000fca0007ffe0ff */
[----:B------:R-:W2:Y:S01]  /*1130*/  @!P1 LDG.E.64 R16, desc[UR10][R16.64] ;  /* 0x0000000a10109981 */ /* 0x000ea2000c1e1b00 */
[----:B0-----:R-:W-:-:S06]  /*1140*/  @!P3 IMAD.WIDE R18, R27, 0x8, R18 ;  /* 0x000000081b12b825 */ /* 0x001fcc00078e0212 */
[----:B------:R-:W3:Y:S01]  /*1150*/  @!P3 LDG.E.64 R18, desc[UR10][R18.64] ;  /* 0x0000000a1212b981 */ /* 0x000ee2000c1e1b00 */
[----:B------:R-:W-:Y:S01]  /*1160*/  VIADD R10, R10, 0x8 ;  /* 0x000000080a0a7836 */ /* 0x000fe20000000000 */
[----:B------:R-:W-:Y:S01]  /*1170*/  IADD3 R12, PT, PT, R12, -0x8, RZ ;  /* 0xfffffff80c0c7810 */ /* 0x000fe20007ffe0ff */
[----:B------:R-:W-:Y:S01]  /*1180*/  VIADD R25, R25, UR5 ;  /* 0x0000000519197c36 */ /* 0x000fe20008000000 */
[----:B------:R-:W-:Y:S01]  /*1190*/  IADD3 R13, PT, PT, R13, UR5, RZ ;  /* 0x000000050d0d7c10 */ /* 0x000fe2000fffe0ff */
[----:B------:R-:W-:Y:S01]  /*11a0*/  VIADD R11, R11, UR5 ;  /* 0x000000050b0b7c36 */ /* 0x000fe20008000000 */
[----:B------:R-:W-:Y:S01]  /*11b0*/  ISETP.NE.AND P0, PT, R10, RZ, PT ;  /* 0x000000ff0a00720c */ /* 0x000fe20003f05270 */
[----:B------:R-:W-:Y:S01]  /*11c0*/  VIADD R24, R24, UR5 ;  /* 0x0000000518187c36 */ /* 0x000fe20008000000 */
[----:B------:R-:W-:Y:S01]  /*11d0*/  IADD3 R21, PT, PT, R21, UR5, RZ ;  /* 0x0000000515157c10 */ /* 0x000fe2000fffe0ff */
[----:B------:R-:W-:Y:S01]  /*11e0*/  VIADD R20, R20, UR5 ;  /* 0x0000000514147c36 */ /* 0x000fe20008000000 */
[----:B------:R-:W-:-:S02]  /*11f0*/  IADD3 R23, PT, PT, R23, UR5, RZ ;  /* 0x0000000517177c10 */ /* 0x000fc4000fffe0ff */
[----:B------:R-:W-:Y:S01]  /*1200*/  IADD3 R22, PT, PT, R22, UR5, RZ ;  /* 0x0000000516167c10 */ /* 0x000fe2000fffe0ff */
[----:B--2---:R-:W-:-:S08]  /*1210*/  @!P1 DADD R14, R14, R16 ;  /* 0x000000000e0e9229 */ /* 0x004fd00000000010 */
[----:B---3--:R-:W-:Y:S01]  /*1220*/  @!P3 DADD R14, R14, R18 ;  /* 0x000000000e0eb229 */ /* 0x008fe20000000012 */
[----:B------:R-:W-:Y:S10]  /*1230*/  @P0 BRA `(.L_x_26) ;  /* 0xfffffff800b80947 */ /* 0x000ff4000383ffff */
[----:B------:R-:W-:-:S07]  /*1240*/  IMAD.U32 R21, RZ, RZ, UR9 ;  /* 0x00000009ff157e24 */ /* 0x000fce000f8e00ff */
.L_x_25:
[----:B------:R-:W0:Y:S02]  /*1250*/  LDCU UR6, c[0x0][0x39c] ;  /* 0x00007380ff0677ac */ /* 0x000e240008000800 */
[----:B0-----:R-:W-:-:S04]  /*1260*/  ULOP3.LUT UR7, UR6, 0x7, URZ, 0xc0, !UPT ;  /* 0x0000000706077892 */ /* 0x001fc8000f8ec0ff */
[----:B------:R-:W-:-:S09]  /*1270*/  UISETP.NE.AND UP1, UPT, UR7, URZ, UPT ;  /* 0x000000ff0700728c */ /* 0x000fd2000bf25270 */
[----:B------:R-:W-:Y:S05]  /*1280*/  BRA.U !UP1, `(.L_x_27) ;  /* 0x0000000509ec7547 */ /* 0x000fea000b800000 */
[----:B------:R-:W-:Y:S01]  /*1290*/  ULOP3.LUT UR8, UR6, 0x3, URZ, 0xc0, !UPT ;  /* 0x0000000306087892 */ /* 0x000fe2000f8ec0ff */
[----:B------:R-:W-:Y:S01]  /*12a0*/  IMAD R20, R2, R7, RZ ;  /* 0x0000000702147224 */ /* 0x000fe200078e02ff */
[----:B------:R-:W-:Y:S02]  /*12b0*/  UIADD3 UR6, UPT, UPT, UR7, -0x1, URZ ;  /* 0xffffffff07067890 */ /* 0x000fe4000fffe0ff */
[----:B------:R-:W-:Y:S02]  /*12c0*/  UISETP.NE.AND UP2, UPT, UR8, URZ, UPT ;  /* 0x000000ff0800728c */ /* 0x000fe4000bf45270 */
[----:B------:R-:W-:-:S09]  /*12d0*/  UISETP.GE.U32.AND UP1, UPT, UR6, 0x3, UPT ;  /* 0x000000030600788c */ /* 0x000fd2000bf26070 */
[----:B------:R-:W-:Y:S05]  /*12e0*/  BRA.U !UP1, `(.L_x_28) ;  /* 0x0000000109f07547 */ /* 0x000fea000b800000 */
[C---:B------:R-:W-:Y:S01]  /*12f0*/  IADD3 R19, PT, PT, R21.reuse, 0x1, RZ ;  /* 0x0000000115137810 */ /* 0x040fe20007ffe0ff */
[----:B------:R-:W-:Y:S01]  /*1300*/  VIADD R23, R21, 0x2 ;  /* 0x0000000215177836 */ /* 0x000fe20000000000 */
[----:B------:R-:W-:Y:S01]  /*1310*/  ISETP.GT.AND P0, PT, R9, R4, PT ;  /* 0x000000040900720c */ /* 0x000fe20003f04270 */
[----:B------:R-:W-:Y:S01]  /*1320*/  IMAD.IADD R18, R5, 0x1, -R6 ;  /* 0x0000000105127824 */ /* 0x000fe200078e0a06 */
[C---:B------:R-:W-:Y:S01]  /*1330*/  IADD3 R16, PT, PT, R8.reuse, -R21, RZ ;  /* 0x8000001508107210 */ /* 0x040fe20007ffe0ff */
[----:B------:R-:W-:Y:S01]  /*1340*/  IMAD.IADD R12, R8, 0x1, -R19 ;  /* 0x00000001080c7824 */ /* 0x000fe200078e0a13 */
[----:B------:R-:W-:Y:S01]  /*1350*/  IADD3 R27, PT, PT, R21, 0x3, RZ ;  /* 0x00000003151b7810 */ /* 0x000fe20007ffe0ff */
[-C--:B------:R-:W-:Y:S01]  /*1360*/  IMAD R17, R18, R3.reuse, R18 ;  /* 0x0000000312117224 */ /* 0x080fe200078e0212 */
[-C--:B------:R-:W-:Y:S02]  /*1370*/  ISETP.GT.OR P2, PT, R16, R3.reuse, P0 ;  /* 0x000000031000720c */ /* 0x080fe40000744670 */
[----:B------:R-:W-:-:S02]  /*1380*/  ISETP.GT.OR P1, PT, R12, R3, P0 ;  /* 0x000000030c00720c */ /* 0x000fc40000724670 */
[-C--:B------:R-:W-:Y:S02]  /*1390*/  LOP3.LUT R10, R12, R9.reuse, RZ, 0xfc, !PT ;  /* 0x000000090c0a7212 */ /* 0x080fe400078efcff */
[----:B------:R-:W-:Y:S02]  /*13a0*/  LOP3.LUT R11, R16, R9, RZ, 0xfc, !PT ;  /* 0x00000009100b7212 */ /* 0x000fe400078efcff */
[----:B------:R-:W-:Y:S02]  /*13b0*/  ISETP.LT.OR P1, PT, R10, RZ, P1 ;  /* 0x000000ff0a00720c */ /* 0x000fe40000f21670 */
[----:B------:R-:W-:Y:S02]  /*13c0*/  ISETP.LT.OR P2, PT, R11, RZ, P2 ;  /* 0x000000ff0b00720c */ /* 0x000fe40001741670 */
[----:B------:R-:W-:Y:S02]  /*13d0*/  IADD3 R10, PT, PT, R8, -R23, RZ ;  /* 0x80000017080a7210 */ /* 0x000fe40007ffe0ff */
[----:B------:R-:W-:-:S02]  /*13e0*/  IADD3 R22, PT, PT, R20, R17, RZ ;  /* 0x0000001114167210 */ /* 0x000fc40007ffe0ff */
[C---:B------:R-:W-:Y:S02]  /*13f0*/  LOP3.LUT R11, R10.reuse, R9, RZ, 0xfc, !PT ;  /* 0x000000090a0b7212 */ /* 0x040fe400078efcff */
[----:B------:R-:W-:-:S03]  /*1400*/  ISETP.GT.OR P3, PT, R10, R3, P0 ;  /* 0x000000030a00720c */ /* 0x000fc60000764670 */
[----:B------:R-:W0:Y:S01]  /*1410*/  @!P1 LDC R24, c[0x0][0x3a0] ;  /* 0x0000e800ff189b82 */ /* 0x000e220000000800 */
[----:B------:R-:W-:Y:S01]  /*1420*/  ISETP.LT.OR P3, PT, R11, RZ, P3 ;  /* 0x000000ff0b00720c */ /* 0x000fe20001f61670 */
[----:B------:R-:W-:Y:S02]  /*1430*/  @!P1 IMAD.IADD R25, R22, 0x1, R12 ;  /* 0x0000000116199824 */ /* 0x000fe400078e020c */
[----:B------:R-:W-:-:S04]  /*1440*/  IMAD.IADD R12, R8, 0x1, -R27 ;  /* 0x00000001080c7824 */ /* 0x000fc800078e0a1b */
[----:B------:R-:W1:Y:S01]  /*1450*/  @!P1 LDC R13, c[0x0][0x39c] ;  /* 0x0000e700ff0d9b82 */ /* 0x000e620000000800 */
[----:B------:R-:W-:-:S07]  /*1460*/  ISETP.GT.OR P0, PT, R12, R3, P0 ;  /* 0x000000030c00720c */ /* 0x000fce0000704670 */
[----:B------:R-:W2:Y:S08]  /*1470*/  @!P2 LDC R11, c[0x0][0x3a0] ;  /* 0x0000e800ff0bab82 */ /* 0x000eb00000000800 */
[----:B------:R-:W3:Y:S01]  /*1480*/  @!P2 LDC R18, c[0x0][0x39c] ;  /* 0x0000e700ff12ab82 */ /* 0x000ee20000000800 */
[----:B0-----:R-:W-:Y:S01]  /*1490*/  @!P1 IMAD R24, R25, R24, R6 ;  /* 0x0000001819189224 */ /* 0x001fe200078e0206 */
[----:B------:R-:W-:-:S04]  /*14a0*/  LOP3.LUT R25, R12, R9, RZ, 0xfc, !PT ;  /* 0x000000090c197212 */ /* 0x000fc800078efcff */
[----:B------:R-:W-:Y:S02]  /*14b0*/  ISETP.LT.OR P0, PT, R25, RZ, P0 ;  /* 0x000000ff1900720c */ /* 0x000fe40000701670 */
[----:B------:R-:W0:Y:S01]  /*14c0*/  @!P3 LDC R17, c[0x0][0x3a0] ;  /* 0x0000e800ff11bb82 */ /* 0x000e220000000800 */
[----:B-1----:R-:W-:Y:S01]  /*14d0*/  @!P1 IMAD R13, R24, R13, R19 ;  /* 0x0000000d180d9224 */ /* 0x002fe200078e0213 */
[C---:B------:R-:W-:Y:S01]  /*14e0*/  @!P2 IADD3 R19, PT, PT, R22.reuse, R16, RZ ;  /* 0x000000101613a210 */ /* 0x040fe20007ffe0ff */
[----:B------:R-:W-:-:S05]  /*14f0*/  @!P3 IMAD.IADD R24, R22, 0x1, R10 ;  /* 0x000000011618b824 */ /* 0x000fca00078e020a */
[----:B------:R-:W1:Y:S01]  /*1500*/  @!P3 LDC R16, c[0x0][0x39c] ;  /* 0x0000e700ff10bb82 */ /* 0x000e620000000800 */
[----:B--2---:R-:W-:Y:S02]  /*1510*/  @!P2 IMAD R19, R19, R11, R6 ;  /* 0x0000000b1313a224 */ /* 0x004fe400078e0206 */
[----:B------:R-:W-:Y:S02]  /*1520*/  @!P0 IADD3 R22, PT, PT, R22, R12, RZ ;  /* 0x0000000c16168210 */ /* 0x000fe40007ffe0ff */
[----:B---3--:R-:W-:-:S03]  /*1530*/  @!P2 IMAD R29, R19, R18, R21 ;  /* 0x00000012131da224 */ /* 0x008fc600078e0215 */
[----:B------:R-:W2:Y:S01]  /*1540*/  @!P2 LDC.64 R10, c[0x0][0x388] ;  /* 0x0000e200ff0aab82 */ /* 0x000ea20000000a00 */
[----:B0-----:R-:W-:-:S07]  /*1550*/  @!P3 IMAD R17, R24, R17, R6 ;  /* 0x000000111811b224 */ /* 0x001fce00078e0206 */
[----:B------:R-:W0:Y:S01]  /*1560*/  @!P1 LDC.64 R18, c[0x0][0x388] ;  /* 0x0000e200ff129b82 */ /* 0x000e220000000a00 */
[----:B-1----:R-:W-:-:S07]  /*1570*/  @!P3 IMAD R23, R17, R16, R23 ;  /* 0x000000101117b224 */ /* 0x002fce00078e0217 */
[----:B------:R-:W1:Y:S08]  /*1580*/  @!P0 LDC R25, c[0x0][0x3a0] ;  /* 0x0000e800ff198b82 */ /* 0x000e700000000800 */
[----:B------:R-:W3:Y:S01]  /*1590*/  @!P3 LDC.64 R16, c[0x0][0x388] ;  /* 0x0000e200ff10bb82 */ /* 0x000ee20000000a00 */
[----:B--2---:R-:W-:-:S06]  /*15a0*/  @!P2 IMAD.WIDE R10, R29, 0x8, R10 ;  /* 0x000000081d0aa825 */ /* 0x004fcc00078e020a */
[----:B------:R-:W2:Y:S01]  /*15b0*/  @!P2 LDG.E.64 R10, desc[UR10][R10.64] ;  /* 0x0000000a0a0aa981 */ /* 0x000ea2000c1e1b00 */
[----:B------:R-:W4:Y:S01]  /*15c0*/  @!P0 LDC R24, c[0x0][0x39c] ;  /* 0x0000e700ff188b82 */ /* 0x000f220000000800 */
[----:B0-----:R-:W-:-:S06]  /*15d0*/  @!P1 IMAD.WIDE R18, R13, 0x8, R18 ;  /* 0x000000080d129825 */ /* 0x001fcc00078e0212 */
[----:B------:R-:W5:Y:S01]  /*15e0*/  @!P1 LDG.E.64 R18, desc[UR10][R18.64] ;  /* 0x0000000a12129981 */ /* 0x000f62000c1e1b00 */
[----:B------:R-:W0:Y:S01]  /*15f0*/  @!P0 LDC.64 R12, c[0x0][0x388] ;  /* 0x0000e200ff0c8b82 */ /* 0x000e220000000a00 */
[----:B-1----:R-:W-:Y:S02]  /*1600*/  @!P0 IMAD R22, R22, R25, R6 ;  /* 0x0000001916168224 */ /* 0x002fe400078e0206 */
[----:B---3--:R-:W-:-:S06]  /*1610*/  @!P3 IMAD.WIDE R16, R23, 0x8, R16 ;  /* 0x000000081710b825 */ /* 0x008fcc00078e0210 */
[----:B------:R-:W3:Y:S01]  /*1620*/  @!P3 LDG.E.64 R16, desc[UR10][R16.64] ;  /* 0x0000000a1010b981 */ /* 0x000ee2000c1e1b00 */
[----:B----4-:R-:W-:-:S04]  /*1630*/  @!P0 IMAD R27, R22, R24, R27 ;  /* 0x00000018161b8224 */ /* 0x010fc800078e021b */
[----:B0-----:R-:W-:-:S06]  /*1640*/  @!P0 IMAD.WIDE R12, R27, 0x8, R12 ;  /* 0x000000081b0c8825 */ /* 0x001fcc00078e020c */
[----:B------:R-:W4:Y:S01]  /*1650*/  @!P0 LDG.E.64 R12, desc[UR10][R12.64] ;  /* 0x0000000a0c0c8981 */ /* 0x000f22000c1e1b00 */
[----:B------:R-:W-:Y:S01]  /*1660*/  VIADD R21, R21, 0x4 ;  /* 0x0000000415157836 */ /* 0x000fe20000000000 */
[----:B--2---:R-:W-:-:S08]  /*1670*/  @!P2 DADD R14, R14, R10 ;  /* 0x000000000e0ea229 */ /* 0x004fd0000000000a */
[----:B-----5:R-:W-:-:S08]  /*1680*/  @!P1 DADD R14, R14, R18 ;  /* 0x000000000e0e9229 */ /* 0x020fd00000000012 */
[----:B---3--:R-:W-:-:S08]  /*1690*/  @!P3 DADD R14, R14, R16 ;  /* 0x000000000e0eb229 */ /* 0x008fd00000000010 */
[----:B----4-:R-:W-:-:S11]  /*16a0*/  @!P0 DADD R14, R14, R12 ;  /* 0x000000000e0e8229 */ /* 0x010fd6000000000c */
.L_x_28:
        /* <DEDUP_REMOVED lines=8> */
[----:B------:R-:W-:Y:S01]  /*1730*/  IADD3 R10, PT, PT, R8, -R21, RZ ;  /* 0x80000015080a7210 */ /* 0x000fe20007ffe0ff */
[----:B------:R-:W-:-:S03]  /*1740*/  IMAD.IADD R12, R5, 0x1, -R6 ;  /* 0x00000001050c7824 */ /* 0x000fc600078e0a06 */
[C---:B------:R-:W-:Y:S02]  /*1750*/  ISETP.GT.OR P0, PT, R10.reuse, R3, P1 ;  /* 0x000000030a00720c */ /* 0x040fe40000f04670 */
[----:B------:R-:W-:Y:S02]  /*1760*/  LOP3.LUT R11, R10, R9, RZ, 0xfc, !PT ;  /* 0x000000090a0b7212 */ /* 0x000fe400078efcff */
[----:B------:R-:W-:Y:S02]  /*1770*/  IADD3 R24, PT, PT, R8, -R18, RZ ;  /* 0x8000001208187210 */ /* 0x000fe40007ffe0ff */
[----:B------:R-:W-:Y:S02]  /*1780*/  ISETP.LT.OR P0, PT, R11, RZ, P0 ;  /* 0x000000ff0b00720c */ /* 0x000fe40000701670 */
[C---:B------:R-:W-:Y:S02]  /*1790*/  ISETP.GT.OR P1, PT, R24.reuse, R3, P1 ;  /* 0x000000031800720c */ /* 0x040fe40000f24670 */
[----:B------:R-:W-:-:S04]  /*17a0*/  LOP3.LUT R11, R24, R9, RZ, 0xfc, !PT ;  /* 0x00000009180b7212 */ /* 0x000fc800078efcff */
[----:B------:R-:W-:Y:S01]  /*17b0*/  ISETP.LT.OR P1, PT, R11, RZ, P1 ;  /* 0x000000ff0b00720c */ /* 0x000fe20000f21670 */
[----:B------:R-:W-:-:S04]  /*17c0*/  IMAD R11, R12, R3, R12 ;  /* 0x000000030c0b7224 */ /* 0x000fc800078e020c */
[----:B------:R-:W0:Y:S01]  /*17d0*/  @!P0 LDC R25, c[0x0][0x3a0] ;  /* 0x0000e800ff198b82 */ /* 0x000e220000000800 */
[----:B------:R-:W-:-:S05]  /*17e0*/  IADD3 R27, PT, PT, R20, R11, RZ ;  /* 0x0000000b141b7210 */ /* 0x000fca0007ffe0ff */
[C---:B------:R-:W-:Y:S02]  /*17f0*/  @!P0 IMAD.IADD R23, R27.reuse, 0x1, R10 ;  /* 0x000000011b178824 */ /* 0x040fe400078e020a */
[----:B------:R-:W1:Y:S01]  /*1800*/  @!P0 LDC R22, c[0x0][0x39c] ;  /* 0x0000e700ff168b82 */ /* 0x000e620000000800 */
[----:B------:R-:W-:-:S07]  /*1810*/  @!P1 IADD3 R24, PT, PT, R27, R24, RZ ;  /* 0x000000181b189210 */ /* 0x000fce0007ffe0ff */
[----:B------:R-:W2:Y:S08]  /*1820*/  @!P0 LDC.64 R12, c[0x0][0x388] ;  /* 0x0000e200ff0c8b82 */ /* 0x000eb00000000a00 */
[----:B------:R-:W3:Y:S01]  /*1830*/  @!P1 LDC R19, c[0x0][0x3a0] ;  /* 0x0000e800ff139b82 */ /* 0x000ee20000000800 */
[----:B0-----:R-:W-:-:S07]  /*1840*/  @!P0 IMAD R23, R23, R25, R6 ;  /* 0x0000001917178224 */ /* 0x001fce00078e0206 */
[----:B------:R-:W0:Y:S01]  /*1850*/  @!P1 LDC R17, c[0x0][0x39c] ;  /* 0x0000e700ff119b82 */ /* 0x000e220000000800 */
[----:B-1----:R-:W-:-:S07]  /*1860*/  @!P0 IMAD R23, R23, R22, R21 ;  /* 0x0000001617178224 */ /* 0x002fce00078e0215 */
[----:B------:R-:W1:Y:S01]  /*1870*/  @!P1 LDC.64 R10, c[0x0][0x388] ;  /* 0x0000e200ff0a9b82 */ /* 0x000e620000000a00 */
[----:B--2---:R-:W-:-:S06]  /*1880*/  @!P0 IMAD.WIDE R12, R23, 0x8, R12 ;  /* 0x00000008170c8825 */ /* 0x004fcc00078e020c */
[----:B------:R-:W2:Y:S01]  /*1890*/  @!P0 LDG.E.64 R12, desc[UR10][R12.64] ;  /* 0x0000000a0c0c8981 */ /* 0x000ea2000c1e1b00 */
[----:B---3--:R-:W-:-:S04]  /*18a0*/  @!P1 IMAD R19, R24, R19, R6 ;  /* 0x0000001318139224 */ /* 0x008fc800078e0206 */
[----:B0-----:R-:W-:-:S04]  /*18b0*/  @!P1 IMAD R17, R19, R17, R18 ;  /* 0x0000001113119224 */ /* 0x001fc800078e0212 */
[----:B-1----:R-:W-:-:S06]  /*18c0*/  @!P1 IMAD.WIDE R10, R17, 0x8, R10 ;  /* 0x00000008110a9825 */ /* 0x002fcc00078e020a */
[----:B------:R-:W3:Y:S01]  /*18d0*/  @!P1 LDG.E.64 R10, desc[UR10][R10.64] ;  /* 0x0000000a0a0a9981 */ /* 0x000ee2000c1e1b00 */
[----:B------:R-:W-:Y:S01]  /*18e0*/  VIADD R21, R21, 0x2 ;  /* 0x0000000215157836 */ /* 0x000fe20000000000 */
[----:B--2---:R-:W-:-:S08]  /*18f0*/  @!P0 DADD R14, R14, R12 ;  /* 0x000000000e0e8229 */ /* 0x004fd0000000000c */
[----:B---3--:R-:W-:-:S11]  /*1900*/  @!P1 DADD R14, R14, R10 ;  /* 0x000000000e0e9229 */ /* 0x008fd6000000000a */
.L_x_30:
        /* <DEDUP_REMOVED lines=16> */
[----:B------:R-:W2:Y:S02]  /*1a10*/  LDG.E.64 R10, desc[UR10][R10.64] ;  /* 0x0000000a0a0a7981 */ /* 0x000ea4000c1e1b00 */
[----:B--2---:R-:W-:-:S11]  /*1a20*/  DADD R14, R14, R10 ;  /* 0x000000000e0e7229 */ /* 0x004fd6000000000a */
.L_x_29:
[----:B------:R-:W-:Y:S05]  /*1a30*/  BSYNC.RECONVERGENT B0 ;  /* 0x0000000000007941 */ /* 0x000fea0003800200 */
.L_x_27:
        /* <DEDUP_REMOVED lines=15> */
[----:B------:R0:W-:Y:S02]  /*1b30*/  STG.E.64 desc[UR10][R6.64], R14 ;  /* 0x0000000e06007986 */ /* 0x0001e4000c101b0a */
[----:B------:R-:W-:-:S13]  /*1b40*/  ISETP.GE.AND P0, PT, R0, UR7, PT ;  /* 0x0000000700007c0c */ /* 0x000fda000bf06270 */
[----:B0-----:R-:W-:Y:S05]  /*1b50*/  @!P0 BRA `(.L_x_32) ;  /* 0xffffffe800f88947 */ /* 0x001fea000383ffff */
[----:B------:R-:W-:Y:S05]  /*1b60*/  EXIT ;  /* 0x000000000000794d */ /* 0x000fea0003800000 */
.L_x_33:
        /* <DEDUP_REMOVED lines=9> */
.L_x_44:


//--------------------- .text._Z8im2col_dPKdPdiiiiii --------------------------
	.section	.text._Z8im2col_dPKdPdiiiiii,"ax",@progbits
	.align	128
        .global         _Z8im2col_dPKdPdiiiiii
        .type           _Z8im2col_dPKdPdiiiiii,@function
        .size           _Z8im2col_dPKdPdiiiiii,(.L_x_45 - _Z8im2col_dPKdPdiiiiii)
        .other          _Z8im2col_dPKdPdiiiiii,@"STO_CUDA_ENTRY STV_DEFAULT"
_Z8im2col_dPKdPdiiiiii:
.text._Z8im2col_dPKdPdiiiiii:
        /* <DEDUP_REMOVED lines=16> */
[----:B------:R-:W2:Y:S01]  /*0100*/  LDCU.64 UR14, c[0x0][0x358] ;  /* 0x00006b00ff0e77ac */ /* 0x000ea20008000a00 */
[----:B-1----:R-:W-:Y:S02]  /*0110*/  UIADD3 UR6, UP0, UPT, UR8, 0x40, URZ ;  /* 0x0000004008067890 */ /* 0x002fe4000ff1e0ff */
[----:B------:R-:W-:Y:S01]  /*0120*/  UIADD3 UR4, UP1, UPT, UR10, 0x40, URZ ;  /* 0x000000400a047890 */ /* 0x000fe2000ff3e0ff */
[----:B0-----:R-:W-:Y:S01]  /*0130*/  IABS R8, R10 ;  /* 0x0000000a00087213 */ /* 0x001fe20000000000 */
[----:B------:R-:W-:Y:S02]  /*0140*/  UIADD3.X UR7, UPT, UPT, URZ, UR9, URZ, UP0, !UPT ;  /* 0x00000009ff077290 */ /* 0x000fe400087fe4ff */
        /* <DEDUP_REMOVED lines=9> */
[----:B------:R-:W-:Y:S02]  /*01e0*/  LOP3.LUT R2, R5, R10, RZ, 0x3c, !PT ;  /* 0x0000000a05027212 */ /* 0x000fe400078e3cff */
[----:B------:R-:W-:Y:S01]  /*01f0*/  LOP3.LUT R5, R6, 0x3, RZ, 0xc0, !PT ;  /* 0x0000000306057812 */ /* 0x000fe200078ec0ff */
[----:B------:R-:W-:Y:S01]  /*0200*/  IMAD.MOV.U32 R7, RZ, RZ, R9 ;  /* 0x000000ffff077224 */ /* 0x000fe200078e0009 */
[----:B------:R-:W-:Y:S02]  /*0210*/  ISETP.GE.AND P2, PT, R2, RZ, PT ;  /* 0x000000ff0200720c */ /* 0x000fe40003f46270 */
[----:B------:R-:W-:Y:S01]  /*0220*/  LOP3.LUT R2, R6, 0xf, RZ, 0xc0, !PT ;  /* 0x0000000f06027812 */ /* 0x000fe200078ec0ff */
[----:B------:R-:W-:-:S04]  /*0230*/  IMAD.HI.U32 R0, R3, R7, RZ ;  /* 0x0000000703007227 */ /* 0x000fc800078e00ff */
[----:B------:R-:W-:-:S04]  /*0240*/  IMAD.MOV R3, RZ, RZ, -R0 ;  /* 0x000000ffff037224 */ /* 0x000fc800078e0a00 */
[----:B------:R-:W-:-:S05]  /*0250*/  IMAD R3, R8, R3, R7 ;  /* 0x0000000308037224 */ /* 0x000fca00078e0207 */
[----:B------:R-:W-:-:S13]  /*0260*/  ISETP.GT.U32.AND P1, PT, R8, R3, PT ;  /* 0x000000030800720c */ /* 0x000fda0003f24070 */
[-C--:B------:R-:W-:Y:S01]  /*0270*/  @!P1 IADD3 R3, PT, PT, R3, -R8.reuse, RZ ;  /* 0x8000000803039210 */ /* 0x080fe20007ffe0ff */
[----:B------:R-:W-:Y:S01]  /*0280*/  @!P1 VIADD R0, R0, 0x1 ;  /* 0x0000000100009836 */ /* 0x000fe20000000000 */
[----:B------:R-:W-:Y:S02]  /*0290*/  ISETP.NE.AND P1, PT, R10, RZ, PT ;  /* 0x000000ff0a00720c */ /* 0x000fe40003f25270 */
[----:B------:R-:W-:Y:S01]  /*02a0*/  ISETP.GE.U32.AND P0, PT, R3, R8, PT ;  /* 0x000000080300720c */ /* 0x000fe20003f06070 */
[----:B------:R-:W-:Y:S01]  /*02b0*/  IMAD.MOV.U32 R3, RZ, RZ, R4 ;  /* 0x000000ffff037224 */ /* 0x000fe200078e0004 */
[----:B------:R-:W-:-:S11]  /*02c0*/  LOP3.LUT R4, R6, 0x7, RZ, 0xc0, !PT ;  /* 0x0000000706047812 */ /* 0x000fd600078ec0ff */
[----:B------:R-:W-:-:S05]  /*02d0*/  @P0 VIADD R0, R0, 0x1 ;  /* 0x0000000100000836 */ /* 0x000fca0000000000 */
[----:B------:R-:W-:Y:S02]  /*02e0*/  @!P2 IADD3 R0, PT, PT, -R0, RZ, RZ ;  /* 0x000000ff0000a210 */ /* 0x000fe40007ffe1ff */
[----:B--2---:R-:W-:-:S07]  /*02f0*/  @!P1 LOP3.LUT R0, RZ, R10, RZ, 0x33, !PT ;  /* 0x0000000aff009212 */ /* 0x004fce00078e33ff */
.L_x_40:
[----:B0-----:R-:W0:Y:S01]  /*0300*/  LDC R7, c[0x0][0x39c] ;  /* 0x0000e700ff077b82 */ /* 0x001e220000000800 */
[----:B------:R-:W0:Y:S01]  /*0310*/  LDCU UR8, c[0x0][0x390] ;  /* 0x00007200ff0877ac */ /* 0x000e220008000800 */
[----:B----4-:R-:W-:-:S04]  /*0320*/  IABS R10, R0 ;  /* 0x00000000000a7213 */ /* 0x010fc80000000000 */
[----:B---3--:R-:W1:Y:S08]  /*0330*/  I2F.RP R14, R10 ;  /* 0x0000000a000e7306 */ /* 0x008e700000209400 */
[----:B-1----:R-:W1:Y:S01]  /*0340*/  MUFU.RCP R14, R14 ;  /* 0x0000000e000e7308 */ /* 0x002e620000001000 */
[----:B0-----:R-:W-:Y:S01]  /*0350*/  IADD3 R7, PT, PT, -R7, UR8, RZ ;  /* 0x0000000807077c10 */ /* 0x001fe2000fffe1ff */
[----:B------:R-:W0:Y:S04]  /*0360*/  LDCU UR8, c[0x0][0x394] ;  /* 0x00007280ff0877ac */ /* 0x000e280008000800 */
[----:B------:R-:W-:-:S05]  /*0370*/  VIADD R6, R7, 0x1 ;  /* 0x0000000107067836 */ /* 0x000fca0000000000 */
[----:B------:R-:W-:Y:S02]  /*0380*/  IABS R11, R6 ;  /* 0x00000006000b7213 */ /* 0x000fe40000000000 */
[----:B------:R-:W-:Y:S02]  /*0390*/  ISETP.NE.AND P1, PT, R6, RZ, PT ;  /* 0x000000ff0600720c */ /* 0x000fe40003f25270 */
[----:B--2---:R-:W2:Y:S01]  /*03a0*/  I2F.RP R15, R11 ;  /* 0x0000000b000f7306 */ /* 0x004ea20000209400 */
[----:B-1----:R-:W-:Y:S01]  /*03b0*/  VIADD R8, R14, 0xffffffe ;  /* 0x0ffffffe0e087836 */ /* 0x002fe20000000000 */
[----:B------:R-:W-:-:S06]  /*03c0*/  IABS R14, R3 ;  /* 0x00000003000e7213 */ /* 0x000fcc0000000000 */
[----:B------:R1:W-:Y:S08]  /*03d0*/  F2I.FTZ.U32.TRUNC.NTZ R9, R8 ;  /* 0x0000000800097305 */ /* 0x0003f0000021f000 */
[----:B--2---:R-:W2:Y:S01]  /*03e0*/  MUFU.RCP R15, R15 ;  /* 0x0000000f000f7308 */ /* 0x004ea20000001000 */
[----:B-1----:R-:W-:Y:S02]  /*03f0*/  MOV R8, RZ ;  /* 0x000000ff00087202 */ /* 0x002fe40000000f00 */
[----:B--2---:R-:W-:-:S02]  /*0400*/  IADD3 R12, PT, PT, R15, 0xffffffe, RZ ;  /* 0x0ffffffe0f0c7810 */ /* 0x004fc40007ffe0ff */
[----:B------:R-:W-:-:S03]  /*0410*/  IADD3 R15, PT, PT, RZ, -R9, RZ ;  /* 0x80000009ff0f7210 */ /* 0x000fc60007ffe0ff */
[----:B------:R1:W2:Y:S02]  /*0420*/  F2I.FTZ.U32.TRUNC.NTZ R13, R12 ;  /* 0x0000000c000d7305 */ /* 0x0002a4000021f000 */
[----:B------:R-:W-:-:S04]  /*0430*/  IMAD R15, R15, R10, RZ ;  /* 0x0000000a0f0f7224 */ /* 0x000fc800078e02ff */
[----:B------:R-:W-:-:S04]  /*0440*/  IMAD.HI.U32 R8, R9, R15, R8 ;  /* 0x0000000f09087227 */ /* 0x000fc800078e0008 */
[----:B-1----:R-:W-:Y:S02]  /*0450*/  IMAD.MOV.U32 R12, RZ, RZ, RZ ;  /* 0x000000ffff0c7224 */ /* 0x002fe400078e00ff */
[----:B------:R-:W-:-:S04]  /*0460*/  IMAD.HI.U32 R8, R8, R14, RZ ;  /* 0x0000000e08087227 */ /* 0x000fc800078e00ff */
[----:B--2---:R-:W-:-:S04]  /*0470*/  IMAD.MOV R16, RZ, RZ, -R13 ;  /* 0x000000ffff107224 */ /* 0x004fc800078e0a0d */
[----:B------:R-:W-:Y:S01]  /*0480*/  IMAD R17, R16, R11, RZ ;  /* 0x0000000b10117224 */ /* 0x000fe200078e02ff */
[----:B------:R-:W-:-:S03]  /*0490*/  IABS R16, R6 ;  /* 0x0000000600107213 */ /* 0x000fc60000000000 */
[----:B------:R-:W-:Y:S01]  /*04a0*/  IMAD.HI.U32 R13, R13, R17, R12 ;  /* 0x000000110d0d7227 */ /* 0x000fe200078e000c */
[----:B------:R-:W-:-:S03]  /*04b0*/  IABS R12, R0 ;  /* 0x00000000000c7213 */ /* 0x000fc60000000000 */
[----:B------:R-:W-:Y:S02]  /*04c0*/  IMAD.MOV R16, RZ, RZ, -R16 ;  /* 0x000000ffff107224 */ /* 0x000fe400078e0a10 */
[----:B------:R-:W-:Y:S02]  /*04d0*/  IMAD.MOV R9, RZ, RZ, -R12 ;  /* 0x000000ffff097224 */ /* 0x000fe400078e0a0c */
[----:B------:R-:W-:Y:S02]  /*04e0*/  IMAD.MOV.U32 R12, RZ, RZ, R16 ;  /* 0x000000ffff0c7224 */ /* 0x000fe400078e0010 */
[----:B------:R-:W-:-:S04]  /*04f0*/  IMAD.HI.U32 R13, R13, R14, RZ ;  /* 0x0000000e0d0d7227 */ /* 0x000fc800078e00ff */
[--C-:B------:R-:W-:Y:S02]  /*0500*/  IMAD R12, R13, R12, R14.reuse ;  /* 0x0000000c0d0c7224 */ /* 0x100fe400078e020e */
[----:B------:R-:W-:-:S03]  /*0510*/  IMAD R9, R8, R9, R14 ;  /* 0x0000000908097224 */ /* 0x000fc600078e020e */
[----:B------:R-:W-:Y:S02]  /*0520*/  ISETP.GT.U32.AND P0, PT, R11, R12, PT ;  /* 0x0000000c0b00720c */ /* 0x000fe40003f04070 */
[----:B------:R-:W-:-:S11]  /*0530*/  ISETP.GT.U32.AND P4, PT, R10, R9, PT ;  /* 0x000000090a00720c */ /* 0x000fd60003f84070 */
[-C--:B------:R-:W-:Y:S01]  /*0540*/  @!P0 IADD3 R12, PT, PT, R12, -R11.reuse, RZ ;  /* 0x8000000b0c0c8210 */ /* 0x080fe20007ffe0ff */
[----:B------:R-:W-:Y:S02]  /*0550*/  @!P0 VIADD R13, R13, 0x1 ;  /* 0x000000010d0d8836 */ /* 0x000fe40000000000 */
[----:B------:R-:W-:Y:S01]  /*0560*/  @!P4 IMAD.IADD R9, R9, 0x1, -R10 ;  /* 0x000000010909c824 */ /* 0x000fe200078e0a0a */
[----:B------:R-:W-:Y:S01]  /*0570*/  ISETP.GE.U32.AND P5, PT, R12, R11, PT ;  /* 0x0000000b0c00720c */ /* 0x000fe20003fa6070 */
[----:B------:R-:W-:Y:S01]  /*0580*/  @!P4 VIADD R8, R8, 0x1 ;  /* 0x000000010808c836 */ /* 0x000fe20000000000 */
[----:B------:R-:W-:Y:S02]  /*0590*/  LOP3.LUT R11, R3, R6, RZ, 0x3c, !PT ;  /* 0x00000006030b7212 */ /* 0x000fe400078e3cff */
[----:B------:R-:W-:Y:S02]  /*05a0*/  ISETP.GE.U32.AND P3, PT, R9, R10, PT ;  /* 0x0000000a0900720c */ /* 0x000fe40003f66070 */
[----:B------:R-:W-:-:S02]  /*05b0*/  LOP3.LUT R9, R3, R0, RZ, 0x3c, !PT ;  /* 0x0000000003097212 */ /* 0x000fc400078e3cff */
[----:B------:R-:W-:Y:S02]  /*05c0*/  ISETP.GE.AND P2, PT, R11, RZ, PT ;  /* 0x000000ff0b00720c */ /* 0x000fe40003f46270 */
[----:B------:R-:W-:Y:S02]  /*05d0*/  ISETP.GE.AND P0, PT, R9, RZ, PT ;  /* 0x000000ff0900720c */ /* 0x000fe40003f06270 */
[----:B------:R-:W-:Y:S02]  /*05e0*/  ISETP.NE.AND P4, PT, R0, RZ, PT ;  /* 0x000000ff0000720c */ /* 0x000fe40003f85270 */
[----:B------:R-:W-:-:S03]  /*05f0*/  @P5 IADD3 R13, PT, PT, R13, 0x1, RZ ;  /* 0x000000010d0d5810 */ /* 0x000fc60007ffe0ff */
[----:B------:R-:W-:-:S04]  /*0600*/  @P3 VIADD R8, R8, 0x1 ;  /* 0x0000000108083836 */ /* 0x000fc80000000000 */
[----:B------:R-:W-:Y:S01]  /*0610*/  @!P2 IADD3 R13, PT, PT, -R13, RZ, RZ ;  /* 0x000000ff0d0da210 */ /* 0x000fe20007ffe1ff */
[----:B------:R-:W-:Y:S01]  /*0620*/  IMAD.MOV.U32 R10, RZ, RZ, R8 ;  /* 0x000000ffff0a7224 */ /* 0x000fe200078e0008 */
[----:B------:R-:W-:Y:S02]  /*0630*/  @!P1 LOP3.LUT R13, RZ, R6, RZ, 0x33, !PT ;  /* 0x00000006ff0d9212 */ /* 0x000fe400078e33ff */
[----:B------:R-:W-:Y:S01]  /*0640*/  MOV R6, RZ ;  /* 0x000000ff00067202 */ /* 0x000fe20000000f00 */
[----:B------:R-:W-:Y:S01]  /*0650*/  @!P0 IMAD.MOV R10, RZ, RZ, -R10 ;  /* 0x000000ffff0a8224 */ /* 0x000fe200078e0a0a */
[----:B------:R-:W-:Y:S01]  /*0660*/  @!P4 LOP3.LUT R10, RZ, R0, RZ, 0x33, !PT ;  /* 0x00000000ff0ac212 */ /* 0x000fe200078e33ff */
[----:B------:R-:W-:-:S04]  /*0670*/  IMAD R8, R7, R13, R13 ;  /* 0x0000000d07087224 */ /* 0x000fc800078e020d */
[----:B0-----:R-:W-:Y:S02]  /*0680*/  IMAD R7, R10, UR8, R13 ;  /* 0x000000080a077c24 */ /* 0x001fe4000f8e020d */
[----:B------:R-:W-:-:S07]  /*0690*/  IMAD.IADD R8, R3, 0x1, -R8 ;  /* 0x0000000103087824 */ /* 0x000fce00078e0a08 */
.L_x_39:
[----:B012---:R-:W0:Y:S01]  /*06a0*/  LDC R13, c[0x0][0x39c] ;  /* 0x0000e700ff0d7b82 */ /* 0x007e220000000800 */
[----:B------:R-:W1:Y:S01]  /*06b0*/  LDCU UR9, c[0x0][0x3a0] ;  /* 0x00007400ff0977ac */ /* 0x000e620008000800 */
[--C-:B------:R-:W-:Y:S02]  /*06c0*/  IMAD.IADD R9, R7, 0x1, R6.reuse ;  /* 0x0000000107097824 */ /* 0x100fe400078e0206 */
[----:B----4-:R-:W-:Y:S01]  /*06d0*/  IMAD.MOV.U32 R11, RZ, RZ, RZ ;  /* 0x000000ffff0b7224 */ /* 0x010fe200078e00ff */
[----:B------:R-:W2:Y:S01]  /*06e0*/  LDCU UR8, c[0x0][0x390] ;  /* 0x00007200ff0877ac */ /* 0x000ea20008000800 */
[----:B-1----:R-:W-:Y:S01]  /*06f0*/  IMAD R10, R3, UR9, R6 ;  /* 0x00000009030a7c24 */ /* 0x002fe2000f8e0206 */
[----:B------:R-:W-:Y:S01]  /*0700*/  IADD3 R6, PT, PT, R6, 0x1, RZ ;  /* 0x0000000106067810 */ /* 0x000fe20007ffe0ff */
[----:B--2---:R-:W-:Y:S01]  /*0710*/  IMAD R9, R9, UR8, R8 ;  /* 0x0000000809097c24 */ /* 0x004fe2000f8e0208 */
[----:B0-----:R-:W-:Y:S01]  /*0720*/  ISETP.GE.U32.AND P1, PT, R13, 0x10, PT ;  /* 0x000000100d00780c */ /* 0x001fe20003f26070 */
[----:B------:R-:W-:Y:S01]  /*0730*/  IMAD R10, R10, R13, RZ ;  /* 0x0000000d0a0a7224 */ /* 0x000fe200078e02ff */
[----:B------:R-:W-:-:S11]  /*0740*/  ISETP.NE.AND P0, PT, R6, UR9, PT ;  /* 0x0000000906007c0c */ /* 0x000fd6000bf05270 */
[----:B---3--:R-:W-:Y:S05]  /*0750*/  @!P1 BRA `(.L_x_34) ;  /* 0x0000000000bc9947 */ /* 0x008fea0003800000 */
[----:B------:R-:W-:Y:S01]  /*0760*/  LOP3.LUT R11, R13, 0x7ffffff0, RZ, 0xc0, !PT ;  /* 0x7ffffff00d0b7812 */ /* 0x000fe200078ec0ff */
[----:B------:R-:W-:Y:S01]  /*0770*/  IMAD.MOV.U32 R23, RZ, RZ, R10 ;  /* 0x000000ffff177224 */ /* 0x000fe200078e000a */
[----:B------:R-:W-:-:S03]  /*0780*/  MOV R22, R9 ;  /* 0x0000000900167202 */ /* 0x000fc60000000f00 */
[----:B------:R-:W-:-:S07]  /*0790*/  IMAD.MOV R24, RZ, RZ, -R11 ;  /* 0x000000ffff187224 */ /* 0x000fce00078e0a0b */
.L_x_35:
[----:B------:R-:W-:Y:S01]  /*07a0*/  MOV R15, UR7 ;  /* 0x00000007000f7c02 */ /* 0x000fe20008000f00 */
[----:B------:R-:W-:-:S04]  /*07b0*/  IMAD.U32 R14, RZ, RZ, UR6 ;  /* 0x00000006ff0e7e24 */ /* 0x000fc8000f8e00ff */
[----:B------:R-:W-:-:S05]  /*07c0*/  IMAD.WIDE R14, R22, 0x8, R14 ;  /* 0x00000008160e7825 */ /* 0x000fca00078e020e */
[----:B-1----:R-:W2:Y:S01]  /*07d0*/  LDG.E.64 R12, desc[UR14][R14.64+-0x40] ;  /* 0xffffc00e0e0c7981 */ /* 0x002ea2000c1e1b00 */
[----:B------:R-:W-:Y:S02]  /*07e0*/  IMAD.U32 R16, RZ, RZ, UR4 ;  /* 0x00000004ff107e24 */ /* 0x000fe4000f8e00ff */
[----:B------:R-:W-:Y:S02]  /*07f0*/  IMAD.U32 R17, RZ, RZ, UR5 ;  /* 0x00000005ff117e24 */ /* 0x000fe4000f8e00ff */
[----:B------:R-:W-:-:S05]  /*0800*/  IMAD.WIDE R16, R23, 0x8, R16 ;  /* 0x0000000817107825 */ /* 0x000fca00078e0210 */
[----:B--2---:R-:W-:Y:S04]  /*0810*/  STG.E.64 desc[UR14][R16.64+-0x40], R12 ;  /* 0xffffc00c10007986 */ /* 0x004fe8000c101b0e */
[----:B------:R-:W2:Y:S04]  /*0820*/  LDG.E.64 R18, desc[UR14][R14.64+-0x38] ;  /* 0xffffc80e0e127981 */ /* 0x000ea8000c1e1b00 */
[----:B--2---:R0:W-:Y:S04]  /*0830*/  STG.E.64 desc[UR14][R16.64+-0x38], R18 ;  /* 0xffffc81210007986 */ /* 0x0041e8000c101b0e */
[----:B------:R-:W2:Y:S04]  /*0840*/  LDG.E.64 R20, desc[UR14][R14.64+-0x30] ;  /* 0xffffd00e0e147981 */ /* 0x000ea8000c1e1b00 */
[----:B--2---:R-:W-:Y:S04]  /*0850*/  STG.E.64 desc[UR14][R16.64+-0x30], R20 ;  /* 0xffffd01410007986 */ /* 0x004fe8000c101b0e */
[----:B0-----:R-:W2:Y:S04]  /*0860*/  LDG.E.64 R18, desc[UR14][R14.64+-0x28] ;  /* 0xffffd80e0e127981 */ /* 0x001ea8000c1e1b00 */
[----:B--2---:R0:W-:Y:S04]  /*0870*/  STG.E.64 desc[UR14][R16.64+-0x28], R18 ;  /* 0xffffd81210007986 */ /* 0x0041e8000c101b0e */
[----:B------:R-:W2:Y:S04]  /*0880*/  LDG.E.64 R28, desc[UR14][R14.64+-0x20] ;  /* 0xffffe00e0e1c7981 */ /* 0x000ea8000c1e1b00 */
[----:B--2---:R-:W-:Y:S04]  /*0890*/  STG.E.64 desc[UR14][R16.64+-0x20], R28 ;  /* 0xffffe01c10007986 */ /* 0x004fe8000c101b0e */
[----:B------:R-:W2:Y:S04]  /*08a0*/  LDG.E.64 R26, desc[UR14][R14.64+-0x18] ;  /* 0xffffe80e0e1a7981 */ /* 0x000ea8000c1e1b00 */
[----:B--2---:R-:W-:Y:S04]  /*08b0*/  STG.E.64 desc[UR14][R16.64+-0x18], R26 ;  /* 0xffffe81a10007986 */ /* 0x004fe8000c101b0e */
[----:B------:R-:W2:Y:S04]  /*08c0*/  LDG.E.64 R12, desc[UR14][R14.64+-0x10] ;  /* 0xfffff00e0e0c7981 */ /* 0x000ea8000c1e1b00 */
[----:B--2---:R1:W-:Y:S04]  /*08d0*/  STG.E.64 desc[UR14][R16.64+-0x10], R12 ;  /* 0xfffff00c10007986 */ /* 0x0043e8000c101b0e */
[----:B0-----:R-:W2:Y:S04]  /*08e0*/  LDG.E.64 R18, desc[UR14][R14.64+-0x8] ;  /* 0xfffff80e0e127981 */ /* 0x001ea8000c1e1b00 */
[----:B--2---:R-:W-:Y:S04]  /*08f0*/  STG.E.64 desc[UR14][R16.64+-0x8], R18 ;  /* 0xfffff81210007986 */ /* 0x004fe8000c101b0e */
[----:B------:R-:W2:Y:S04]  /*0900*/  LDG.E.64 R20, desc[UR14][R14.64] ;  /* 0x0000000e0e147981 */ /* 0x000ea8000c1e1b00 */
[----:B--2---:R-:W-:Y:S04]  /*0910*/  STG.E.64 desc[UR14][R16.64], R20 ;  /* 0x0000001410007986 */ /* 0x004fe8000c101b0e */
[----:B-1----:R-:W2:Y:S04]  /*0920*/  LDG.E.64 R12, desc[UR14][R14.64+0x8] ;  /* 0x0000080e0e0c7981 */ /* 0x002ea8000c1e1b00 */
[----:B--2---:R0:W-:Y:S04]  /*0930*/  STG.E.64 desc[UR14][R16.64+0x8], R12 ;  /* 0x0000080c10007986 */ /* 0x0041e8000c101b0e */
[----:B------:R-:W2:Y:S04]  /*0940*/  LDG.E.64 R28, desc[UR14][R14.64+0x10] ;  /* 0x0000100e0e1c7981 */ /* 0x000ea8000c1e1b00 */
[----:B--2---:R-:W-:Y:S04]  /*0950*/  STG.E.64 desc[UR14][R16.64+0x10], R28 ;  /* 0x0000101c10007986 */ /* 0x004fe8000c101b0e */
[----:B------:R-:W2:Y:S04]  /*0960*/  LDG.E.64 R26, desc[UR14][R14.64+0x18] ;  /* 0x0000180e0e1a7981 */ /* 0x000ea8000c1e1b00 */
[----:B--2---:R-:W-:Y:S04]  /*0970*/  STG.E.64 desc[UR14][R16.64+0x18], R26 ;  /* 0x0000181a10007986 */ /* 0x004fe8000c101b0e */
[----:B0-----:R-:W2:Y:S04]  /*0980*/  LDG.E.64 R12, desc[UR14][R14.64+0x20] ;  /* 0x0000200e0e0c7981 */ /* 0x001ea8000c1e1b00 */
[----:B--2---:R0:W-:Y:S04]  /*0990*/  STG.E.64 desc[UR14][R16.64+0x20], R12 ;  /* 0x0000200c10007986 */ /* 0x0041e8000c101b0e */
[----:B------:R-:W2:Y:S04]  /*09a0*/  LDG.E.64 R18, desc[UR14][R14.64+0x28] ;  /* 0x0000280e0e127981 */ /* 0x000ea8000c1e1b00 */
[----:B--2---:R1:W-:Y:S04]  /*09b0*/  STG.E.64 desc[UR14][R16.64+0x28], R18 ;  /* 0x0000281210007986 */ /* 0x0043e8000c101b0e */
[----:B------:R-:W2:Y:S04]  /*09c0*/  LDG.E.64 R20, desc[UR14][R14.64+0x30] ;  /* 0x0000300e0e147981 */ /* 0x000ea8000c1e1b00 */
[----:B--2---:R1:W-:Y:S04]  /*09d0*/  STG.E.64 desc[UR14][R16.64+0x30], R20 ;  /* 0x0000301410007986 */ /* 0x0043e8000c101b0e */
[----:B0-----:R-:W2:Y:S01]  /*09e0*/  LDG.E.64 R12, desc[UR14][R14.64+0x38] ;  /* 0x0000380e0e0c7981 */ /* 0x001ea2000c1e1b00 */
[----:B------:R-:W-:Y:S01]  /*09f0*/  IADD3 R24, PT, PT, R24, 0x10, RZ ;  /* 0x0000001018187810 */ /* 0x000fe20007ffe0ff */
[----:B------:R-:W-:Y:S01]  /*0a00*/  VIADD R22, R22, 0x10 ;  /* 0x0000001016167836 */ /* 0x000fe20000000000 */
[----:B------:R-:W-:-:S02]  /*0a10*/  IADD3 R23, PT, PT, R23, 0x10, RZ ;  /* 0x0000001017177810 */ /* 0x000fc40007ffe0ff */
[----:B------:R-:W-:Y:S01]  /*0a20*/  ISETP.NE.AND P1, PT, R24, RZ, PT ;  /* 0x000000ff1800720c */ /* 0x000fe20003f25270 */
[----:B--2---:R1:W-:-:S12]  /*0a30*/  STG.E.64 desc[UR14][R16.64+0x38], R12 ;  /* 0x0000380c10007986 */ /* 0x0043d8000c101b0e */
[----:B------:R-:W-:Y:S05]  /*0a40*/  @P1 BRA `(.L_x_35) ;  /* 0xfffffffc00541947 */ /* 0x000fea000383ffff */
.L_x_34:
[----:B------:R-:W-:-:S13]  /*0a50*/  ISETP.NE.AND P1, PT, R2, RZ, PT ;  /* 0x000000ff0200720c */ /* 0x000fda0003f25270 */
[----:B------:R-:W-:Y:S05]  /*0a60*/  @!P1 BRA `(.L_x_36) ;  /* 0x0000000400009947 */ /* 0x000fea0003800000 */
[----:B-1----:R-:W-:Y:S01]  /*0a70*/  VIADD R12, R2, 0xffffffff ;  /* 0xffffffff020c7836 */ /* 0x002fe20000000000 */
[----:B------:R-:W-:-:S04]  /*0a80*/  ISETP.NE.AND P2, PT, R4, RZ, PT ;  /* 0x000000ff0400720c */ /* 0x000fc80003f45270 */
[----:B------:R-:W-:-:S13]  /*0a90*/  ISETP.GE.U32.AND P1, PT, R12, 0x7, PT ;  /* 0x000000070c00780c */ /* 0x000fda0003f26070 */
[----:B------:R-:W-:Y:S05]  /*0aa0*/  @!P1 BRA `(.L_x_37) ;  /* 0x00000000005c9947 */ /* 0x000fea0003800000 */
[----:B------:R-:W0:Y:S01]  /*0ab0*/  LDC.64 R14, c[0x0][0x380] ;  /* 0x0000e000ff0e7b82 */ /* 0x000e220000000a00 */
[----:B------:R-:W-:-:S07]  /*0ac0*/  IADD3 R13, PT, PT, R9, R11, RZ ;  /* 0x0000000b090d7210 */ /* 0x000fce0007ffe0ff */
[----:B------:R-:W1:Y:S01]  /*0ad0*/  LDC.64 R16, c[0x0][0x388] ;  /* 0x0000e200ff107b82 */ /* 0x000e620000000a00 */
[----:B0-----:R-:W-:-:S05]  /*0ae0*/  IMAD.WIDE R14, R13, 0x8, R14 ;  /* 0x000000080d0e7825 */ /* 0x001fca00078e020e */
[----:B------:R-:W2:Y:S01]  /*0af0*/  LDG.E.64 R12, desc[UR14][R14.64] ;  /* 0x0000000e0e0c7981 */ /* 0x000ea2000c1e1b00 */
[----:B------:R-:W-:-:S04]  /*0b00*/  IMAD.IADD R19, R10, 0x1, R11 ;  /* 0x000000010a137824 */ /* 0x000fc800078e020b */
[----:B-1----:R-:W-:-:S05]  /*0b10*/  IMAD.WIDE R16, R19, 0x8, R16 ;  /* 0x0000000813107825 */ /* 0x002fca00078e0210 */
[----:B--2---:R0:W-:Y:S04]  /*0b20*/  STG.E.64 desc[UR14][R16.64], R12 ;  /* 0x0000000c10007986 */ /* 0x0041e8000c101b0e */
[----:B------:R-:W2:Y:S04]  /*0b30*/  LDG.E.64 R18, desc[UR14][R14.64+0x8] ;  /* 0x0000080e0e127981 */ /* 0x000ea8000c1e1b00 */
[----:B--2---:R1:W-:Y:S04]  /*0b40*/  STG.E.64 desc[UR14][R16.64+0x8], R18 ;  /* 0x0000081210007986 */ /* 0x0043e8000c101b0e */
[----:B------:R-:W2:Y:S04]  /*0b50*/  LDG.E.64 R20, desc[UR14][R14.64+0x10] ;  /* 0x0000100e0e147981 */ /* 0x000ea8000c1e1b00 */
[----:B--2---:R2:W-:Y:S04]  /*0b60*/  STG.E.64 desc[UR14][R16.64+0x10], R20 ;  /* 0x0000101410007986 */ /* 0x0045e8000c101b0e */
[----:B------:R-:W3:Y:S04]  /*0b70*/  LDG.E.64 R22, desc[UR14][R14.64+0x18] ;  /* 0x0000180e0e167981 */ /* 0x000ee8000c1e1b00 */
[----:B---3--:R2:W-:Y:S04]  /*0b80*/  STG.E.64 desc[UR14][R16.64+0x18], R22 ;  /* 0x0000181610007986 */ /* 0x0085e8000c101b0e */
[----:B------:R-:W3:Y:S04]  /*0b90*/  LDG.E.64 R24, desc[UR14][R14.64+0x20] ;  /* 0x0000200e0e187981 */ /* 0x000ee8000c1e1b00 */
[----:B---3--:R2:W-:Y:S04]  /*0ba0*/  STG.E.64 desc[UR14][R16.64+0x20], R24 ;  /* 0x0000201810007986 */ /* 0x0085e8000c101b0e */
[----:B------:R-:W3:Y:S04]  /*0bb0*/  LDG.E.64 R26, desc[UR14][R14.64+0x28] ;  /* 0x0000280e0e1a7981 */ /* 0x000ee8000c1e1b00 */
[----:B---3--:R2:W-:Y:S04]  /*0bc0*/  STG.E.64 desc[UR14][R16.64+0x28], R26 ;  /* 0x0000281a10007986 */ /* 0x0085e8000c101b0e */
[----:B0-----:R-:W3:Y:S04]  /*0bd0*/  LDG.E.64 R12, desc[UR14][R14.64+0x30] ;  /* 0x0000300e0e0c7981 */ /* 0x001ee8000c1e1b00 */
[----:B---3--:R2:W-:Y:S04]  /*0be0*/  STG.E.64 desc[UR14][R16.64+0x30], R12 ;  /* 0x0000300c10007986 */ /* 0x0085e8000c101b0e */
[----:B-1----:R-:W3:Y:S01]  /*0bf0*/  LDG.E.64 R18, desc[UR14][R14.64+0x38] ;  /* 0x0000380e0e127981 */ /* 0x002ee2000c1e1b00 */
[----:B------:R-:W-:-:S03]  /*0c00*/  IADD3 R11, PT, PT, R11, 0x8, RZ ;  /* 0x000000080b0b7810 */ /* 0x000fc60007ffe0ff */
[----:B---3--:R2:W-:Y:S04]  /*0c10*/  STG.E.64 desc[UR14][R16.64+0x38], R18 ;  /* 0x0000381210007986 */ /* 0x0085e8000c101b0e */
.L_x_37:
[----:B------:R-:W-:Y:S05]  /*0c20*/  @!P2 BRA `(.L_x_36) ;  /* 0x000000000090a947 */ /* 0x000fea0003800000 */
[----:B--2---:R-:W-:Y:S01]  /*0c30*/  VIADD R12, R4, 0xffffffff ;  /* 0xffffffff040c7836 */ /* 0x004fe20000000000 */
        /* <DEDUP_REMOVED lines=15> */
[----:B------:R-:W2:Y:S01]  /*0d30*/  LDG.E.64 R22, desc[UR14][R14.64+0x18] ;  /* 0x0000180e0e167981 */ /* 0x000ea2000c1e1b00 */
[----:B------:R-:W-:-:S03]  /*0d40*/  IADD3 R11, PT, PT, R11, 0x4, RZ ;  /* 0x000000040b0b7810 */ /* 0x000fc60007ffe0ff */
[----:B--2---:R0:W-:Y:S04]  /*0d50*/  STG.E.64 desc[UR14][R16.64+0x18], R22 ;  /* 0x0000181610007986 */ /* 0x0041e8000c101b0e */
.L_x_38:
[----:B------:R-:W-:Y:S05]  /*0d60*/  @!P2 BRA `(.L_x_36) ;  /* 0x000000000040a947 */ /* 0x000fea0003800000 */
[----:B0-----:R-:W0:Y:S01]  /*0d70*/  LDC.64 R12, c[0x0][0x380] ;  /* 0x0000e000ff0c7b82 */ /* 0x001e220000000a00 */
[----:B------:R-:W-:-:S07]  /*0d80*/  IMAD.IADD R9, R9, 0x1, R11 ;  /* 0x0000000109097824 */ /* 0x000fce00078e020b */
[----:B------:R-:W1:Y:S01]  /*0d90*/  LDC.64 R16, c[0x0][0x388] ;  /* 0x0000e200ff107b82 */ /* 0x000e620000000a00 */
[----:B0-----:R-:W-:-:S05]  /*0da0*/  IMAD.WIDE R12, R9, 0x8, R12 ;  /* 0x00000008090c7825 */ /* 0x001fca00078e020c */
[----:B------:R-:W2:Y:S01]  /*0db0*/  LDG.E.64 R14, desc[UR14][R12.64] ;  /* 0x0000000e0c0e7981 */ /* 0x000ea2000c1e1b00 */
[----:B------:R-:W-:Y:S02]  /*0dc0*/  IADD3 R11, PT, PT, R10, R11, RZ ;  /* 0x0000000b0a0b7210 */ /* 0x000fe40007ffe0ff */
[----:B------:R-:W-:-:S03]  /*0dd0*/  ISETP.NE.AND P1, PT, R5, 0x1, PT ;  /* 0x000000010500780c */ /* 0x000fc60003f25270 */
[----:B-1----:R-:W-:-:S05]  /*0de0*/  IMAD.WIDE R16, R11, 0x8, R16 ;  /* 0x000000080b107825 */ /* 0x002fca00078e0210 */
[----:B--2---:R3:W-:Y:S05]  /*0df0*/  STG.E.64 desc[UR14][R16.64], R14 ;  /* 0x0000000e10007986 */ /* 0x0047ea000c101b0e */
[----:B------:R-:W-:Y:S05]  /*0e00*/  @!P1 BRA `(.L_x_36) ;  /* 0x0000000000189947 */ /* 0x000fea0003800000 */
[----:B------:R-:W2:Y:S01]  /*0e10*/  LDG.E.64 R10, desc[UR14][R12.64+0x8] ;  /* 0x0000080e0c0a7981 */ /* 0x000ea2000c1e1b00 */
[----:B------:R-:W-:-:S03]  /*0e20*/  ISETP.NE.AND P1, PT, R5, 0x2, PT ;  /* 0x000000020500780c */ /* 0x000fc60003f25270 */
[----:B--2---:R4:W-:Y:S10]  /*0e30*/  STG.E.64 desc[UR14][R16.64+0x8], R10 ;  /* 0x0000080a10007986 */ /* 0x0049f4000c101b0e */
[----:B------:R-:W-:Y:S05]  /*0e40*/  @!P1 BRA `(.L_x_36) ;  /* 0x0000000000089947 */ /* 0x000fea0003800000 */
[----:B------:R-:W2:Y:S04]  /*0e50*/  LDG.E.64 R12, desc[UR14][R12.64+0x10] ;  /* 0x0000100e0c0c7981 */ /* 0x000ea8000c1e1b00 */
[----:B--2---:R0:W-:Y:S02]  /*0e60*/  STG.E.64 desc[UR14][R16.64+0x10], R12 ;  /* 0x0000100c10007986 */ /* 0x0041e4000c101b0e */
.L_x_36:
[----:B------:R-:W-:Y:S05]  /*0e70*/  @P0 BRA `(.L_x_39) ;  /* 0xfffffff800080947 */ /* 0x000fea000383ffff */
[----:B------:R-:W5:Y:S01]  /*0e80*/  LDC R6, c[0x0][0x370] ;  /* 0x0000dc00ff067b82 */ /* 0x000f620000000800 */
[----:B------:R-:W1:Y:S01]  /*0e90*/  LDCU UR8, c[0x0][0x3a4] ;  /* 0x00007480ff0877ac */ /* 0x000e620008000800 */
[----:B-----5:R-:W-:-:S05]  /*0ea0*/  IMAD R3, R6, UR12, R3 ;  /* 0x0000000c06037c24 */ /* 0x020fca000f8e0203 */
[----:B-1----:R-:W-:-:S13]  /*0eb0*/  ISETP.GE.AND P0, PT, R3, UR8, PT ;  /* 0x0000000803007c0c */ /* 0x002fda000bf06270 */
[----:B------:R-:W-:Y:S05]  /*0ec0*/  @!P0 BRA `(.L_x_40) ;  /* 0xfffffff4000c8947 */ /* 0x000fea000383ffff */
[----:B------:R-:W-:Y:S05]  /*0ed0*/  EXIT ;  /* 0x000000000000794d */ /* 0x000fea0003800000 */
.L_x_41:
        /* <DEDUP_REMOVED lines=10> */
.L_x_45:


//--------------------- .nv.shared.reserved.0     --------------------------
	.section	.nv.shared.reserved.0,"aw",@nobits
	.weak		__nv_reservedSMEM_offset_0_alias
	.size		__nv_reservedSMEM_offset_0_alias, 0, 64
	.other		__nv_reservedSMEM_offset_0_alias,@"STO_CUDA_RESERVED_SHARED STV_DEFAULT"
__nv_reservedSMEM_offset_0_alias:
	.zero		0
	.zero		64


//--------------------- .nv.constant0._Z9scol2im_fPfPKfiiiiii --------------------------
	.section	.nv.constant0._Z9scol2im_fPfPKfiiiiii,"a",@progbits
	.sectionflags	@""
	.align	4
.nv.constant0._Z9scol2im_fPfPKfiiiiii:
	.zero		936


//--------------------- .nv.constant0._Z8im2col_fPKfPfiiiiii --------------------------
	.section	.nv.constant0._Z8im2col_fPKfPfiiiiii,"a",@progbits
	.sectionflags	@""
	.align	4
.nv.constant0._Z8im2col_fPKfPfiiiiii:
	.zero		936


//--------------------- .nv.constant0._Z9scol2im_dPdPKdiiiiii --------------------------
	.section	.nv.constant0._Z9scol2im_dPdPKdiiiiii,"a",@progbits
	.sectionflags	@""
	.align	4
.nv.constant0._Z9scol2im_dPdPKdiiiiii:
	.zero		936


//--------------------- .nv.constant0._Z8im2col_dPKdPdiiiiii --------------------------
	.section	.nv.constant0._Z8im2col_dPKdPdiiiiii,"a",@progbits
	.sectionflags	@""
	.align	4
.nv.constant0._Z8im2col_dPKdPdiiiiii:
	.zero		936


//--------------------- SYMBOLS --------------------------

	.type		.nv.reservedSmem.offset0,@object
	.size		.nv.reservedSmem.offset0,0x4
